	.target	sm_90a

	.elftype	@"ET_EXEC"


//--------------------- .note.nv.tkinfo           --------------------------
	.section	.note.nv.tkinfo,"",@"SHT_NOTE"
	.sectionflags	@"SHF_NOTE_NV_TKINFO"
	.tkinfo
        /*0018*/ 	.word	0x00000002
        /*0030*/ 	.string	""
        /*0030*/ 	.string	"ptxas"
        /*0030*/ 	.string	"Cuda compilation tools, release 13.0, V13.0.88"
        /*0030*/ 	.string	"Build cuda_13.0.r13.0/compiler.36424714_0"
        /*0030*/ 	.string	"-arch sm_90a -m 64 "



//--------------------- .note.nv.cuinfo           --------------------------
	.section	.note.nv.cuinfo,"",@"SHT_NOTE"
	.sectionflags	@"SHF_NOTE_NV_CUINFO"
        /*0018*/ 	.short	0x0002
        /*001a*/ 	.short	0x005a
        /*001c*/ 	.short	0x0082
	.zero		2


//--------------------- .nv.info                  --------------------------
	.section	.nv.info,"",@"SHT_CUDA_INFO"
	.align	4


	//----- nvinfo : EIATTR_REGCOUNT
	.align		4
        /*0000*/ 	.byte	0x04, 0x2f
        /*0002*/ 	.short	(.L_12 - .L_11)
	.align		4
.L_11:
        /*0004*/ 	.word	index@(_ZN7cutlass13device_kernelINS_4gemm6kernel13GemmUniversalIN4cute5tupleIJiiiiEEENS1_10collective13CollectiveMmaINS1_37MainloopSm90TmaGmmaWarpSpecializedFP8ILi9ENS5_IJNS4_1CILi1EEESB_SB_EEENS1_35KernelTmaWarpSpecializedCooperativeEEENS5_IJNSA_ILi128EEENSA_ILi256EEENSA_ILi64EEEEEENS_12float_e4m3_tENS5_IJlSB_lEEENS_12float_e5m2_tESK_NS4_8TiledMMAINS4_8MMA_AtomIJNS4_4SM904GMMA31MMA_64x256x32_F32E4M3E5M2_SS_TNILNSP_7ScaleInE1ELSR_1EEEEEENS4_6LayoutINS5_IJNSA_ILi2EEESB_SB_EEENS5_IJSB_NSA_ILi0EEESX_EEEEENS5_IJNS4_10UnderscoreES10_S10_EEEEENS4_13SM90_TMA_LOADENS4_14ComposedLayoutINS4_7SwizzleILi2ELi4ELi3EEENS4_18smem_ptr_flag_bitsILi8EEENSU_INS5_IJNSA_ILi8EEESH_EEENS5_IJSH_SB_EEEEEEEvNS4_8identityES13_S1D_vS1E_EENS_8epilogue10collective6detail29Sm90TmaWarpSpecializedAdapterINS1H_15DefaultEpilogueISJ_SK_SK_NS1G_6thread17LinearCombinationISJ_Li1EffLNS1L_9ScaleType4KindE0ELNS_15FloatRoundStyleE2ESJ_EENS1_15EpilogueDefaultEEEEEvvEEEEvNT_6ParamsE)
        /*0008*/ 	.word	0x000000a8


	//----- nvinfo : EIATTR_FRAME_SIZE
	.align		4
.L_12:
        /*000c*/ 	.byte	0x04, 0x11
        /*000e*/ 	.short	(.L_14 - .L_13)
	.align		4
.L_13:
        /*0010*/ 	.word	index@(_ZN7cutlass13device_kernelINS_4gemm6kernel13GemmUniversalIN4cute5tupleIJiiiiEEENS1_10collective13CollectiveMmaINS1_37MainloopSm90TmaGmmaWarpSpecializedFP8ILi9ENS5_IJNS4_1CILi1EEESB_SB_EEENS1_35KernelTmaWarpSpecializedCooperativeEEENS5_IJNSA_ILi128EEENSA_ILi256EEENSA_ILi64EEEEEENS_12float_e4m3_tENS5_IJlSB_lEEENS_12float_e5m2_tESK_NS4_8TiledMMAINS4_8MMA_AtomIJNS4_4SM904GMMA31MMA_64x256x32_F32E4M3E5M2_SS_TNILNSP_7ScaleInE1ELSR_1EEEEEENS4_6LayoutINS5_IJNSA_ILi2EEESB_SB_EEENS5_IJSB_NSA_ILi0EEESX_EEEEENS5_IJNS4_10UnderscoreES10_S10_EEEEENS4_13SM90_TMA_LOADENS4_14ComposedLayoutINS4_7SwizzleILi2ELi4ELi3EEENS4_18smem_ptr_flag_bitsILi8EEENSU_INS5_IJNSA_ILi8EEESH_EEENS5_IJSH_SB_EEEEEEEvNS4_8identityES13_S1D_vS1E_EENS_8epilogue10collective6detail29Sm90TmaWarpSpecializedAdapterINS1H_15DefaultEpilogueISJ_SK_SK_NS1G_6thread17LinearCombinationISJ_Li1EffLNS1L_9ScaleType4KindE0ELNS_15FloatRoundStyleE2ESJ_EENS1_15EpilogueDefaultEEEEEvvEEEEvNT_6ParamsE)
        /*0014*/ 	.word	0x00000100


	//----- nvinfo : EIATTR_MIN_STACK_SIZE
	.align		4
.L_14:
        /*0018*/ 	.byte	0x04, 0x12
        /*001a*/ 	.short	(.L_16 - .L_15)
	.align		4
.L_15:
        /*001c*/ 	.word	index@(_ZN7cutlass13device_kernelINS_4gemm6kernel13GemmUniversalIN4cute5tupleIJiiiiEEENS1_10collective13CollectiveMmaINS1_37MainloopSm90TmaGmmaWarpSpecializedFP8ILi9ENS5_IJNS4_1CILi1EEESB_SB_EEENS1_35KernelTmaWarpSpecializedCooperativeEEENS5_IJNSA_ILi128EEENSA_ILi256EEENSA_ILi64EEEEEENS_12float_e4m3_tENS5_IJlSB_lEEENS_12float_e5m2_tESK_NS4_8TiledMMAINS4_8MMA_AtomIJNS4_4SM904GMMA31MMA_64x256x32_F32E4M3E5M2_SS_TNILNSP_7ScaleInE1ELSR_1EEEEEENS4_6LayoutINS5_IJNSA_ILi2EEESB_SB_EEENS5_IJSB_NSA_ILi0EEESX_EEEEENS5_IJNS4_10UnderscoreES10_S10_EEEEENS4_13SM90_TMA_LOADENS4_14ComposedLayoutINS4_7SwizzleILi2ELi4ELi3EEENS4_18smem_ptr_flag_bitsILi8EEENSU_INS5_IJNSA_ILi8EEESH_EEENS5_IJSH_SB_EEEEEEEvNS4_8identityES13_S1D_vS1E_EENS_8epilogue10collective6detail29Sm90TmaWarpSpecializedAdapterINS1H_15DefaultEpilogueISJ_SK_SK_NS1G_6thread17LinearCombinationISJ_Li1EffLNS1L_9ScaleType4KindE0ELNS_15FloatRoundStyleE2ESJ_EENS1_15EpilogueDefaultEEEEEvvEEEEvNT_6ParamsE)
        /*0020*/ 	.word	0x00000100
.L_16:


//--------------------- .nv.compat                --------------------------
	.section	.nv.compat,"",@"SHT_CUDA_COMPAT_INFO"
	.align	4
        /*0000*/ 	.byte	0x02, 0x09, 0x01, 0x00, 0x02, 0x02, 0x04, 0x00, 0x02, 0x05, 0x05, 0x00, 0x03, 0x07, 0x01, 0x01
        /*0010*/ 	.byte	0x02, 0x03, 0x01, 0x00, 0x02, 0x06, 0x01, 0x00, 0x04, 0x0b, 0x08, 0x00, 0x00, 0x00, 0x00, 0x00
        /*0020*/ 	.byte	0x00, 0x00, 0x00, 0x00


//--------------------- .nv.info._ZN7cutlass13device_kernelINS_4gemm6kernel13GemmUniversalIN4cute5tupleIJiiiiEEENS1_10collective13CollectiveMmaINS1_37MainloopSm90TmaGmmaWarpSpecializedFP8ILi9ENS5_IJNS4_1CILi1EEESB_SB_EEENS1_35KernelTmaWarpSpecializedCooperativeEEENS5_IJNSA_ILi128EEENSA_ILi256EEENSA_ILi64EEEEEENS_12float_e4m3_tENS5_IJlSB_lEEENS_12float_e5m2_tESK_NS4_8TiledMMAINS4_8MMA_AtomIJNS4_4SM904GMMA31MMA_64x256x32_F32E4M3E5M2_SS_TNILNSP_7ScaleInE1ELSR_1EEEEEENS4_6LayoutINS5_IJNSA_ILi2EEESB_SB_EEENS5_IJSB_NSA_ILi0EEESX_EEEEENS5_IJNS4_10UnderscoreES10_S10_EEEEENS4_13SM90_TMA_LOADENS4_14ComposedLayoutINS4_7SwizzleILi2ELi4ELi3EEENS4_18smem_ptr_flag_bitsILi8EEENSU_INS5_IJNSA_ILi8EEESH_EEENS5_IJSH_SB_EEEEEEEvNS4_8identityES13_S1D_vS1E_EENS_8epilogue10collective6detail29Sm90TmaWarpSpecializedAdapterINS1H_15DefaultEpilogueISJ_SK_SK_NS1G_6thread17LinearCombinationISJ_Li1EffLNS1L_9ScaleType4KindE0ELNS_15FloatRoundStyleE2ESJ_EENS1_15EpilogueDefaultEEEEEvvEEEEvNT_6ParamsE --------------------------
	.section	.nv.info._ZN7cutlass13device_kernelINS_4gemm6kernel13GemmUniversalIN4cute5tupleIJiiiiEEENS1_10collective13CollectiveMmaINS1_37MainloopSm90TmaGmmaWarpSpecializedFP8ILi9ENS5_IJNS4_1CILi1EEESB_SB_EEENS1_35KernelTmaWarpSpecializedCooperativeEEENS5_IJNSA_ILi128EEENSA_ILi256EEENSA_ILi64EEEEEENS_12float_e4m3_tENS5_IJlSB_lEEENS_12float_e5m2_tESK_NS4_8TiledMMAINS4_8MMA_AtomIJNS4_4SM904GMMA31MMA_64x256x32_F32E4M3E5M2_SS_TNILNSP_7ScaleInE1ELSR_1EEEEEENS4_6LayoutINS5_IJNSA_ILi2EEESB_SB_EEENS5_IJSB_NSA_ILi0EEESX_EEEEENS5_IJNS4_10UnderscoreES10_S10_EEEEENS4_13SM90_TMA_LOADENS4_14ComposedLayoutINS4_7SwizzleILi2ELi4ELi3EEENS4_18smem_ptr_flag_bitsILi8EEENSU_INS5_IJNSA_ILi8EEESH_EEENS5_IJSH_SB_EEEEEEEvNS4_8identityES13_S1D_vS1E_EENS_8epilogue10collective6detail29Sm90TmaWarpSpecializedAdapterINS1H_15DefaultEpilogueISJ_SK_SK_NS1G_6thread17LinearCombinationISJ_Li1EffLNS1L_9ScaleType4KindE0ELNS_15FloatRoundStyleE2ESJ_EENS1_15EpilogueDefaultEEEEEvvEEEEvNT_6ParamsE,"",@"SHT_CUDA_INFO"
	.sectionflags	@""
	.align	4


	//----- nvinfo : EIATTR_CUDA_API_VERSION
	.align		4
        /*0000*/ 	.byte	0x04, 0x37
        /*0002*/ 	.short	(.L_18 - .L_17)
.L_17:
        /*0004*/ 	.word	0x00000082


	//----- nvinfo : EIATTR_KPARAM_INFO
	.align		4
.L_18:
        /*0008*/ 	.byte	0x04, 0x17
        /*000a*/ 	.short	(.L_20 - .L_19)
.L_19:
        /*000c*/ 	.word	0x00000000
        /*0010*/ 	.short	0x0000
        /*0012*/ 	.short	0x0070
        /*0014*/ 	.byte	0x00, 0xf0, 0x01, 0x10


	//----- nvinfo : EIATTR_SPARSE_MMA_MASK
	.align		4
.L_20:
        /*0018*/ 	.byte	0x03, 0x50
        /*001a*/ 	.short	0x0000


	//----- nvinfo : EIATTR_MAXREG_COUNT
	.align		4
        /*001c*/ 	.byte	0x03, 0x1b
        /*001e*/ 	.short	0x00a8


	//----- nvinfo : EIATTR_NUM_BARRIERS
	.align		4
        /*0020*/ 	.byte	0x02, 0x4c
        /*0022*/ 	.byte	0x01
	.zero		1


	//----- nvinfo : EIATTR_ANNOTATIONS
	.align		4
        /*0024*/ 	.byte	0x04, 0x55
        /*0026*/ 	.short	(.L_22 - .L_21)


	//   ....[0]....
.L_21:
        /*0028*/ 	.word	0x00000001
        /*002c*/ 	.byte	0x60, 0x06, 0x00, 0x00, 0x01, 0x00, 0x00, 0x00, 0x80, 0x06, 0x00, 0x00, 0x01, 0x00, 0x00, 0x00
        /* <DEDUP_REMOVED lines=193> */
        /*0c4c*/ 	.byte	0xb0, 0x03, 0x01, 0x00


	//----- nvinfo : EIATTR_MERCURY_ISA_VERSION
	.align		4
.L_22:
        /*0c50*/ 	.byte	0x03, 0x5f
        /*0c52*/ 	.short	0x0101


	//----- nvinfo : EIATTR_INT_WARP_WIDE_INSTR_OFFSETS
	.align		4
        /*0c54*/ 	.byte	0x04, 0x31
        /*0c56*/ 	.short	(.L_24 - .L_23)


	//   ....[0]....
.L_23:
        /*0c58*/ 	.word	0x00000530


	//   ....[1]....
        /*0c5c*/ 	.word	0x00000540


	//   ....[2]....
        /*0c60*/ 	.word	0x00000670


	//----- nvinfo : EIATTR_COOP_GROUP_MASK_REGIDS
	.align		4
.L_24:
        /*0c64*/ 	.byte	0x04, 0x29
        /*0c66*/ 	.short	(.L_26 - .L_25)


	//   ....[0]....
.L_25:
        /*0c68*/ 	.word	0xffffffff


	//   ....[1]....
        /*0c6c*/ 	.word	0xffffffff


	//   ....[2]....
        /*0c70*/ 	.word	0xffffffff


	//   ....[3]....
        /*0c74*/ 	.word	0xffffffff


	//   ....[4]....
        /*0c78*/ 	.word	0xffffffff


	//----- nvinfo : EIATTR_COOP_GROUP_INSTR_OFFSETS
	.align		4
.L_26:
        /*0c7c*/ 	.byte	0x04, 0x28
        /*0c7e*/ 	.short	(.L_28 - .L_27)


	//   ....[0]....
.L_27:
        /*0c80*/ 	.word	0x00000070


	//   ....[1]....
        /*0c84*/ 	.word	0x00000080


	//   ....[2]....
        /*0c88*/ 	.word	0x000001a0


	//   ....[3]....
        /*0c8c*/ 	.word	0x00000480


	//   ....[4]....
        /*0c90*/ 	.word	0x000013c0


	//----- nvinfo : EIATTR_REG_RECONFIG
	.align		4
.L_28:
        /*0c94*/ 	.byte	0x01, 0x54
	.zero		2


	//----- nvinfo : EIATTR_MBARRIER_INSTR_OFFSETS
	.align		4
        /*0c98*/ 	.byte	0x04, 0x39
        /*0c9a*/ 	.short	(.L_30 - .L_29)


	//   ....[0]....
.L_29:
        /*0c9c*/ 	.word	0x00000340
        /*0ca0*/ 	.word	0x000000ff
        /*0ca4*/ 	.word	0x00000000
        /*0ca8*/ 	.short	0x0100
        /*0caa*/ 	.byte	0x09
	.zero		1


	//   ....[1]....
        /*0cac*/ 	.word	0x00000350
        /*0cb0*/ 	.word	0x000000ff
        /*0cb4*/ 	.word	0x00000048
        /*0cb8*/ 	.short	0x0100
        /*0cba*/ 	.byte	0x09
	.zero		1


	//   ....[2]....
        /*0cbc*/ 	.word	0x00000360
        /*0cc0*/ 	.word	0x000000ff
        /*0cc4*/ 	.word	0x00000008
        /*0cc8*/ 	.short	0x0100
        /*0cca*/ 	.byte	0x09
	.zero		1


	//   ....[3]....
        /*0ccc*/ 	.word	0x00000370
        /*0cd0*/ 	.word	0x000000ff
        /*0cd4*/ 	.word	0x00000050
        /*0cd8*/ 	.short	0x0100
        /*0cda*/ 	.byte	0x09
	.zero		1


	//   ....[4]....
        /*0cdc*/ 	.word	0x00000380
        /*0ce0*/ 	.word	0x000000ff
        /*0ce4*/ 	.word	0x00000010
        /*0ce8*/ 	.short	0x0100
        /*0cea*/ 	.byte	0x09
	.zero		1


	//   ....[5]....
        /*0cec*/ 	.word	0x00000390
        /*0cf0*/ 	.word	0x000000ff
        /*0cf4*/ 	.word	0x00000058
        /*0cf8*/ 	.short	0x0100
        /*0cfa*/ 	.byte	0x09
	.zero		1


	//   ....[6]....
        /*0cfc*/ 	.word	0x000003a0
        /*0d00*/ 	.word	0x000000ff
        /*0d04*/ 	.word	0x00000018
        /*0d08*/ 	.short	0x0100
        /*0d0a*/ 	.byte	0x09
	.zero		1


	//   ....[7]....
        /*0d0c*/ 	.word	0x000003b0
        /*0d10*/ 	.word	0x000000ff
        /*0d14*/ 	.word	0x00000060
        /*0d18*/ 	.short	0x0100
        /*0d1a*/ 	.byte	0x09
	.zero		1


	//   ....[8]....
        /*0d1c*/ 	.word	0x000003c0
        /*0d20*/ 	.word	0x000000ff
        /*0d24*/ 	.word	0x00000020
        /*0d28*/ 	.short	0x0100
        /*0d2a*/ 	.byte	0x09
	.zero		1


	//   ....[9]....
        /*0d2c*/ 	.word	0x000003d0
        /*0d30*/ 	.word	0x000000ff
        /*0d34*/ 	.word	0x00000068
        /*0d38*/ 	.short	0x0100
        /*0d3a*/ 	.byte	0x09
	.zero		1


	//   ....[10]....
        /*0d3c*/ 	.word	0x000003e0
        /*0d40*/ 	.word	0x000000ff
        /*0d44*/ 	.word	0x00000028
        /*0d48*/ 	.short	0x0100
        /*0d4a*/ 	.byte	0x09
	.zero		1


	//   ....[11]....
        /*0d4c*/ 	.word	0x000003f0
        /*0d50*/ 	.word	0x000000ff
        /*0d54*/ 	.word	0x00000070
        /*0d58*/ 	.short	0x0100
        /*0d5a*/ 	.byte	0x09
	.zero		1


	//   ....[12]....
        /*0d5c*/ 	.word	0x00000400
        /*0d60*/ 	.word	0x000000ff
        /*0d64*/ 	.word	0x00000030
        /*0d68*/ 	.short	0x0100
        /*0d6a*/ 	.byte	0x09
	.zero		1


	//   ....[13]....
        /*0d6c*/ 	.word	0x00000410
        /*0d70*/ 	.word	0x000000ff
        /*0d74*/ 	.word	0x00000078
        /*0d78*/ 	.short	0x0100
        /*0d7a*/ 	.byte	0x09
	.zero		1


	//   ....[14]....
        /*0d7c*/ 	.word	0x00000420
        /*0d80*/ 	.word	0x000000ff
        /*0d84*/ 	.word	0x00000038
        /*0d88*/ 	.short	0x0100
        /*0d8a*/ 	.byte	0x09
	.zero		1


	//   ....[15]....
        /*0d8c*/ 	.word	0x00000430
        /*0d90*/ 	.word	0x000000ff
        /*0d94*/ 	.word	0x00000080
        /*0d98*/ 	.short	0x0100
        /*0d9a*/ 	.byte	0x09
	.zero		1


	//   ....[16]....
        /*0d9c*/ 	.word	0x00000440
        /*0da0*/ 	.word	0x000000ff
        /*0da4*/ 	.word	0x00000040
        /*0da8*/ 	.short	0x0100
        /*0daa*/ 	.byte	0x09
	.zero		1


	//   ....[17]....
        /*0dac*/ 	.word	0x00000450
        /*0db0*/ 	.word	0x000000ff
        /*0db4*/ 	.word	0x00000088
        /*0db8*/ 	.short	0x0100
        /*0dba*/ 	.byte	0x09
	.zero		1


	//   ....[18]....
        /*0dbc*/ 	.word	0x000006a0
        /*0dc0*/ 	.word	0x000000ff
        /*0dc4*/ 	.word	0x000000a0
        /*0dc8*/ 	.short	0x0100
        /*0dca*/ 	.byte	0x06
	.zero		1


	//   ....[19]....
        /*0dcc*/ 	.word	0x000006b0
        /*0dd0*/ 	.word	0x000000ff
        /*0dd4*/ 	.word	0x000000a8
        /*0dd8*/ 	.short	0x0100
        /*0dda*/ 	.byte	0x06
	.zero		1


	//   ....[20]....
        /*0ddc*/ 	.word	0x00001bd0
        /*0de0*/ 	.word	0x000000ff
        /*0de4*/ 	.word	0x00000000
        /*0de8*/ 	.short	0x010a
        /*0dea*/ 	.byte	0x06
	.zero		1


	//   ....[21]....
        /*0dec*/ 	.word	0x00001c10
        /*0df0*/ 	.word	0x000000ff
        /*0df4*/ 	.word	0x00000000
        /*0df8*/ 	.short	0x010a
        /*0dfa*/ 	.byte	0x06
	.zero		1


	//   ....[22]....
        /*0dfc*/ 	.word	0x00002e20
        /*0e00*/ 	.word	0x000000ff
        /*0e04*/ 	.word	0x00000000
        /*0e08*/ 	.short	0x010a
        /*0e0a*/ 	.byte	0x09
	.zero		1


	//   ....[23]....
        /*0e0c*/ 	.word	0x00002e60
        /*0e10*/ 	.word	0x000000ff
        /*0e14*/ 	.word	0x00000000
        /*0e18*/ 	.short	0x010a
        /*0e1a*/ 	.byte	0x09
	.zero		1


	//   ....[24]....
        /*0e1c*/ 	.word	0x00003e80
        /*0e20*/ 	.word	0x000000ff
        /*0e24*/ 	.word	0x00000000
        /*0e28*/ 	.short	0x0101
        /*0e2a*/ 	.byte	0x08
	.zero		1


	//   ....[25]....
        /*0e2c*/ 	.word	0x00005050
        /*0e30*/ 	.word	0x000000ff
        /*0e34*/ 	.word	0x00000000
        /*0e38*/ 	.short	0x0101
        /*0e3a*/ 	.byte	0x08
	.zero		1


	//   ....[26]....
        /*0e3c*/ 	.word	0x0000f300
        /*0e40*/ 	.word	0x0000000d
        /*0e44*/ 	.word	0x00000048
        /*0e48*/ 	.short	0x010a
        /*0e4a*/ 	.byte	0x3f
	.zero		1


	//   ....[27]....
        /*0e4c*/ 	.word	0x0000f6c0
        /*0e50*/ 	.word	0x00000004
        /*0e54*/ 	.word	0x000000a8
        /*0e58*/ 	.short	0x0101
        /*0e5a*/ 	.byte	0x3f
	.zero		1


	//   ....[28]....
        /*0e5c*/ 	.word	0x0000fe30
        /*0e60*/ 	.word	0x00000007
        /*0e64*/ 	.word	0x00000000
        /*0e68*/ 	.short	0x010a
        /*0e6a*/ 	.byte	0x3f
	.zero		1


	//   ....[29]....
        /*0e6c*/ 	.word	0x0000feb0
        /*0e70*/ 	.word	0x00000009
        /*0e74*/ 	.word	0x00000000
        /*0e78*/ 	.short	0x010a
        /*0e7a*/ 	.byte	0x3f
	.zero		1


	//   ....[30]....
        /*0e7c*/ 	.word	0x0000ff40
        /*0e80*/ 	.word	0x00000006
        /*0e84*/ 	.word	0x00000000
        /*0e88*/ 	.short	0x010a
        /*0e8a*/ 	.byte	0x3f
	.zero		1


	//   ....[31]....
        /*0e8c*/ 	.word	0x0000ffd0
        /*0e90*/ 	.word	0x00000009
        /*0e94*/ 	.word	0x00000000
        /*0e98*/ 	.short	0x010a
        /*0e9a*/ 	.byte	0x3f
	.zero		1


	//   ....[32]....
        /*0e9c*/ 	.word	0x00010060
        /*0ea0*/ 	.word	0x00000006
        /*0ea4*/ 	.word	0x00000000
        /*0ea8*/ 	.short	0x010a
        /*0eaa*/ 	.byte	0x3f
	.zero		1


	//   ....[33]....
        /*0eac*/ 	.word	0x000100f0
        /*0eb0*/ 	.word	0x00000009
        /*0eb4*/ 	.word	0x00000000
        /*0eb8*/ 	.short	0x010a
        /*0eba*/ 	.byte	0x3f
	.zero		1


	//   ....[34]....
        /*0ebc*/ 	.word	0x00010180
        /*0ec0*/ 	.word	0x00000006
        /*0ec4*/ 	.word	0x00000000
        /*0ec8*/ 	.short	0x010a
        /*0eca*/ 	.byte	0x3f
	.zero		1


	//   ....[35]....
        /*0ecc*/ 	.word	0x00010210
        /*0ed0*/ 	.word	0x00000009
        /*0ed4*/ 	.word	0x00000000
        /*0ed8*/ 	.short	0x010a
        /*0eda*/ 	.byte	0x3f
	.zero		1


	//   ....[36]....
        /*0edc*/ 	.word	0x000102a0
        /*0ee0*/ 	.word	0x00000003
        /*0ee4*/ 	.word	0x00000000
        /*0ee8*/ 	.short	0x010a
        /*0eea*/ 	.byte	0x3f
	.zero		1


	//   ....[37]....
        /*0eec*/ 	.word	0x00010310
        /*0ef0*/ 	.word	0x00000003
        /*0ef4*/ 	.word	0x00000000
        /*0ef8*/ 	.short	0x010a
        /*0efa*/ 	.byte	0x3f
	.zero		1


	//   ....[38]....
        /*0efc*/ 	.word	0x00010380
        /*0f00*/ 	.word	0x00000000
        /*0f04*/ 	.word	0x00000000
        /*0f08*/ 	.short	0x010a
        /*0f0a*/ 	.byte	0x3f
	.zero		1


	//   ....[39]....
        /*0f0c*/ 	.word	0x00010460
        /*0f10*/ 	.word	0x0000000d
        /*0f14*/ 	.word	0x00000048
        /*0f18*/ 	.short	0x010a
        /*0f1a*/ 	.byte	0x3f
	.zero		1


	//   ....[40]....
        /*0f1c*/ 	.word	0x00010540
        /*0f20*/ 	.word	0x00000007
        /*0f24*/ 	.word	0x00000000
        /*0f28*/ 	.short	0x010a
        /*0f2a*/ 	.byte	0x3f
	.zero		1


	//   ....[41]....
        /*0f2c*/ 	.word	0x00010590
        /*0f30*/ 	.word	0x00000009
        /*0f34*/ 	.word	0x00000000
        /*0f38*/ 	.short	0x010a
        /*0f3a*/ 	.byte	0x3f
	.zero		1


	//   ....[42]....
        /*0f3c*/ 	.word	0x000105e0
        /*0f40*/ 	.word	0x00000006
        /*0f44*/ 	.word	0x00000000
        /*0f48*/ 	.short	0x010a
        /*0f4a*/ 	.byte	0x3f
	.zero		1


	//   ....[43]....
        /*0f4c*/ 	.word	0x00010630
        /*0f50*/ 	.word	0x00000009
        /*0f54*/ 	.word	0x00000000
        /*0f58*/ 	.short	0x010a
        /*0f5a*/ 	.byte	0x3f
	.zero		1


	//   ....[44]....
        /*0f5c*/ 	.word	0x00010680
        /*0f60*/ 	.word	0x00000006
        /*0f64*/ 	.word	0x00000000
        /*0f68*/ 	.short	0x010a
        /*0f6a*/ 	.byte	0x3f
	.zero		1


	//   ....[45]....
        /*0f6c*/ 	.word	0x000106d0
        /*0f70*/ 	.word	0x00000009
        /*0f74*/ 	.word	0x00000000
        /*0f78*/ 	.short	0x010a
        /*0f7a*/ 	.byte	0x3f
	.zero		1


	//   ....[46]....
        /*0f7c*/ 	.word	0x00010720
        /*0f80*/ 	.word	0x00000006
        /*0f84*/ 	.word	0x00000000
        /*0f88*/ 	.short	0x010a
        /*0f8a*/ 	.byte	0x3f
	.zero		1


	//   ....[47]....
        /*0f8c*/ 	.word	0x00010770
        /*0f90*/ 	.word	0x00000009
        /*0f94*/ 	.word	0x00000000
        /*0f98*/ 	.short	0x010a
        /*0f9a*/ 	.byte	0x3f
	.zero		1


	//----- nvinfo : EIATTR_NUM_MBARRIERS
	.align		4
.L_30:
        /*0f9c*/ 	.byte	0x03, 0x38
        /*0f9e*/ 	.short	0x0014


	//----- nvinfo : EIATTR_EXIT_INSTR_OFFSETS
	.align		4
        /*0fa0*/ 	.byte	0x04, 0x1c
        /*0fa2*/ 	.short	(.L_32 - .L_31)


	//   ....[0]....
.L_31:
        /*0fa4*/ 	.word	0x00000710


	//   ....[1]....
        /*0fa8*/ 	.word	0x00001060


	//   ....[2]....
        /*0fac*/ 	.word	0x0000e940


	//   ....[3]....
        /*0fb0*/ 	.word	0x0000ef90


	//   ....[4]....
        /*0fb4*/ 	.word	0x000102f0


	//----- nvinfo : EIATTR_MAX_THREADS
	.align		4
.L_32:
        /*0fb8*/ 	.byte	0x04, 0x05
        /*0fba*/ 	.short	(.L_34 - .L_33)
.L_33:
        /*0fbc*/ 	.word	0x00000180
        /*0fc0*/ 	.word	0x00000001
        /*0fc4*/ 	.word	0x00000001


	//----- nvinfo : EIATTR_CRS_STACK_SIZE
	.align		4
.L_34:
        /*0fc8*/ 	.byte	0x04, 0x1e
        /*0fca*/ 	.short	(.L_36 - .L_35)
.L_35:
        /*0fcc*/ 	.word	0x00000000


	//----- nvinfo : EIATTR_CBANK_PARAM_SIZE
	.align		4
.L_36:
        /*0fd0*/ 	.byte	0x03, 0x19
        /*0fd2*/ 	.short	0x0470


	//----- nvinfo : EIATTR_PARAM_CBANK
	.align		4
        /*0fd4*/ 	.byte	0x04, 0x0a
        /*0fd6*/ 	.short	(.L_38 - .L_37)
	.align		4
.L_37:
        /*0fd8*/ 	.word	index@(.nv.constant0._ZN7cutlass13device_kernelINS_4gemm6kernel13GemmUniversalIN4cute5tupleIJiiiiEEENS1_10collective13CollectiveMmaINS1_37MainloopSm90TmaGmmaWarpSpecializedFP8ILi9ENS5_IJNS4_1CILi1EEESB_SB_EEENS1_35KernelTmaWarpSpecializedCooperativeEEENS5_IJNSA_ILi128EEENSA_ILi256EEENSA_ILi64EEEEEENS_12float_e4m3_tENS5_IJlSB_lEEENS_12float_e5m2_tESK_NS4_8TiledMMAINS4_8MMA_AtomIJNS4_4SM904GMMA31MMA_64x256x32_F32E4M3E5M2_SS_TNILNSP_7ScaleInE1ELSR_1EEEEEENS4_6LayoutINS5_IJNSA_ILi2EEESB_SB_EEENS5_IJSB_NSA_ILi0EEESX_EEEEENS5_IJNS4_10UnderscoreES10_S10_EEEEENS4_13SM90_TMA_LOADENS4_14ComposedLayoutINS4_7SwizzleILi2ELi4ELi3EEENS4_18smem_ptr_flag_bitsILi8EEENSU_INS5_IJNSA_ILi8EEESH_EEENS5_IJSH_SB_EEEEEEEvNS4_8identityES13_S1D_vS1E_EENS_8epilogue10collective6detail29Sm90TmaWarpSpecializedAdapterINS1H_15DefaultEpilogueISJ_SK_SK_NS1G_6thread17LinearCombinationISJ_Li1EffLNS1L_9ScaleType4KindE0ELNS_15FloatRoundStyleE2ESJ_EENS1_15EpilogueDefaultEEEEEvvEEEEvNT_6ParamsE)
        /*0fdc*/ 	.short	0x0210
        /*0fde*/ 	.short	0x0470


	//----- nvinfo : EIATTR_SW_WAR
	.align		4
.L_38:
        /*0fe0*/ 	.byte	0x04, 0x36
        /*0fe2*/ 	.short	(.L_40 - .L_39)
.L_39:
        /*0fe4*/ 	.word	0x00000008
.L_40:


//--------------------- .nv.callgraph             --------------------------
	.section	.nv.callgraph,"",@"SHT_CUDA_CALLGRAPH"
	.align	4
	.sectionentsize	8
	.align		4
        /*0000*/ 	.word	0x00000000
	.align		4
        /*0004*/ 	.word	0xffffffff
	.align		4
        /*0008*/ 	.word	0x00000000
	.align		4
        /*000c*/ 	.word	0xfffffffe
	.align		4
        /*0010*/ 	.word	0x00000000
	.align		4
        /*0014*/ 	.word	0xfffffffd
	.align		4
        /*0018*/ 	.word	0x00000000
	.align		4
        /*001c*/ 	.word	0xfffffffc


//--------------------- .nv.constant4             --------------------------
	.section	.nv.constant4,"a",@progbits
	.align	8
	.align		8
.nv.constant4:
        /*0000*/ 	.dword	_ZN40_INTERNAL_0f6ef387_4_k_cu_101b452b_298024cuda3std3__45__cpo5beginE
	.align		8
        /*0008*/ 	.dword	_ZN40_INTERNAL_0f6ef387_4_k_cu_101b452b_298024cuda3std3__45__cpo3endE
	.align		8
        /*0010*/ 	.dword	_ZN40_INTERNAL_0f6ef387_4_k_cu_101b452b_298024cuda3std3__45__cpo6cbeginE
	.align		8
        /*0018*/ 	.dword	_ZN40_INTERNAL_0f6ef387_4_k_cu_101b452b_298024cuda3std3__45__cpo4cendE
	.align		8
        /*0020*/ 	.dword	_ZN40_INTERNAL_0f6ef387_4_k_cu_101b452b_298024cuda3std3__442_GLOBAL__N__0f6ef387_4_k_cu_101b452b_298026ignoreE
	.align		8
        /*0028*/ 	.dword	_ZN40_INTERNAL_0f6ef387_4_k_cu_101b452b_298024cuda3std3__419piecewise_constructE
	.align		8
        /*0030*/ 	.dword	_ZN40_INTERNAL_0f6ef387_4_k_cu_101b452b_298024cuda3std3__48in_placeE
	.align		8
        /*0038*/ 	.dword	_ZN40_INTERNAL_0f6ef387_4_k_cu_101b452b_298024cuda3std6ranges3__45__cpo4swapE
	.align		8
        /*0040*/ 	.dword	_ZN40_INTERNAL_0f6ef387_4_k_cu_101b452b_298024cuda3std6ranges3__45__cpo9iter_moveE
	.align		8
        /*0048*/ 	.dword	_ZN40_INTERNAL_0f6ef387_4_k_cu_101b452b_298024cute7productE
	.align		8
        /*0050*/ 	.dword	_ZN40_INTERNAL_0f6ef387_4_k_cu_101b452b_298024cute1_E


//--------------------- .text._ZN7cutlass13device_kernelINS_4gemm6kernel13GemmUniversalIN4cute5tupleIJiiiiEEENS1_10collective13CollectiveMmaINS1_37MainloopSm90TmaGmmaWarpSpecializedFP8ILi9ENS5_IJNS4_1CILi1EEESB_SB_EEENS1_35KernelTmaWarpSpecializedCooperativeEEENS5_IJNSA_ILi128EEENSA_ILi256EEENSA_ILi64EEEEEENS_12float_e4m3_tENS5_IJlSB_lEEENS_12float_e5m2_tESK_NS4_8TiledMMAINS4_8MMA_AtomIJNS4_4SM904GMMA31MMA_64x256x32_F32E4M3E5M2_SS_TNILNSP_7ScaleInE1ELSR_1EEEEEENS4_6LayoutINS5_IJNSA_ILi2EEESB_SB_EEENS5_IJSB_NSA_ILi0EEESX_EEEEENS5_IJNS4_10UnderscoreES10_S10_EEEEENS4_13SM90_TMA_LOADENS4_14ComposedLayoutINS4_7SwizzleILi2ELi4ELi3EEENS4_18smem_ptr_flag_bitsILi8EEENSU_INS5_IJNSA_ILi8EEESH_EEENS5_IJSH_SB_EEEEEEEvNS4_8identityES13_S1D_vS1E_EENS_8epilogue10collective6detail29Sm90TmaWarpSpecializedAdapterINS1H_15DefaultEpilogueISJ_SK_SK_NS1G_6thread17LinearCombinationISJ_Li1EffLNS1L_9ScaleType4KindE0ELNS_15FloatRoundStyleE2ESJ_EENS1_15EpilogueDefaultEEEEEvvEEEEvNT_6ParamsE --------------------------
	.section	.text._ZN7cutlass13device_kernelINS_4gemm6kernel13GemmUniversalIN4cute5tupleIJiiiiEEENS1_10collective13CollectiveMmaINS1_37MainloopSm90TmaGmmaWarpSpecializedFP8ILi9ENS5_IJNS4_1CILi1EEESB_SB_EEENS1_35KernelTmaWarpSpecializedCooperativeEEENS5_IJNSA_ILi128EEENSA_ILi256EEENSA_ILi64EEEEEENS_12float_e4m3_tENS5_IJlSB_lEEENS_12float_e5m2_tESK_NS4_8TiledMMAINS4_8MMA_AtomIJNS4_4SM904GMMA31MMA_64x256x32_F32E4M3E5M2_SS_TNILNSP_7ScaleInE1ELSR_1EEEEEENS4_6LayoutINS5_IJNSA_ILi2EEESB_SB_EEENS5_IJSB_NSA_ILi0EEESX_EEEEENS5_IJNS4_10UnderscoreES10_S10_EEEEENS4_13SM90_TMA_LOADENS4_14ComposedLayoutINS4_7SwizzleILi2ELi4ELi3EEENS4_18smem_ptr_flag_bitsILi8EEENSU_INS5_IJNSA_ILi8EEESH_EEENS5_IJSH_SB_EEEEEEEvNS4_8identityES13_S1D_vS1E_EENS_8epilogue10collective6detail29Sm90TmaWarpSpecializedAdapterINS1H_15DefaultEpilogueISJ_SK_SK_NS1G_6thread17LinearCombinationISJ_Li1EffLNS1L_9ScaleType4KindE0ELNS_15FloatRoundStyleE2ESJ_EENS1_15EpilogueDefaultEEEEEvvEEEEvNT_6ParamsE,"ax",@progbits
	.align	128
.text._ZN7cutlass13device_kernelINS_4gemm6kernel13GemmUniversalIN4cute5tupleIJiiiiEEENS1_10collective13CollectiveMmaINS1_37MainloopSm90TmaGmmaWarpSpecializedFP8ILi9ENS5_IJNS4_1CILi1EEESB_SB_EEENS1_35KernelTmaWarpSpecializedCooperativeEEENS5_IJNSA_ILi128EEENSA_ILi256EEENSA_ILi64EEEEEENS_12float_e4m3_tENS5_IJlSB_lEEENS_12float_e5m2_tESK_NS4_8TiledMMAINS4_8MMA_AtomIJNS4_4SM904GMMA31MMA_64x256x32_F32E4M3E5M2_SS_TNILNSP_7ScaleInE1ELSR_1EEEEEENS4_6LayoutINS5_IJNSA_ILi2EEESB_SB_EEENS5_IJSB_NSA_ILi0EEESX_EEEEENS5_IJNS4_10UnderscoreES10_S10_EEEEENS4_13SM90_TMA_LOADENS4_14ComposedLayoutINS4_7SwizzleILi2ELi4ELi3EEENS4_18smem_ptr_flag_bitsILi8EEENSU_INS5_IJNSA_ILi8EEESH_EEENS5_IJSH_SB_EEEEEEEvNS4_8identityES13_S1D_vS1E_EENS_8epilogue10collective6detail29Sm90TmaWarpSpecializedAdapterINS1H_15DefaultEpilogueISJ_SK_SK_NS1G_6thread17LinearCombinationISJ_Li1EffLNS1L_9ScaleType4KindE0ELNS_15FloatRoundStyleE2ESJ_EENS1_15EpilogueDefaultEEEEEvvEEEEvNT_6ParamsE:
        .type           _ZN7cutlass13device_kernelINS_4gemm6kernel13GemmUniversalIN4cute5tupleIJiiiiEEENS1_10collective13CollectiveMmaINS1_37MainloopSm90TmaGmmaWarpSpecializedFP8ILi9ENS5_IJNS4_1CILi1EEESB_SB_EEENS1_35KernelTmaWarpSpecializedCooperativeEEENS5_IJNSA_ILi128EEENSA_ILi256EEENSA_ILi64EEEEEENS_12float_e4m3_tENS5_IJlSB_lEEENS_12float_e5m2_tESK_NS4_8TiledMMAINS4_8MMA_AtomIJNS4_4SM904GMMA31MMA_64x256x32_F32E4M3E5M2_SS_TNILNSP_7ScaleInE1ELSR_1EEEEEENS4_6LayoutINS5_IJNSA_ILi2EEESB_SB_EEENS5_IJSB_NSA_ILi0EEESX_EEEEENS5_IJNS4_10UnderscoreES10_S10_EEEEENS4_13SM90_TMA_LOADENS4_14ComposedLayoutINS4_7SwizzleILi2ELi4ELi3EEENS4_18smem_ptr_flag_bitsILi8EEENSU_INS5_IJNSA_ILi8EEESH_EEENS5_IJSH_SB_EEEEEEEvNS4_8identityES13_S1D_vS1E_EENS_8epilogue10collective6detail29Sm90TmaWarpSpecializedAdapterINS1H_15DefaultEpilogueISJ_SK_SK_NS1G_6thread17LinearCombinationISJ_Li1EffLNS1L_9ScaleType4KindE0ELNS_15FloatRoundStyleE2ESJ_EENS1_15EpilogueDefaultEEEEEvvEEEEvNT_6ParamsE,@function
        .size           _ZN7cutlass13device_kernelINS_4gemm6kernel13GemmUniversalIN4cute5tupleIJiiiiEEENS1_10collective13CollectiveMmaINS1_37MainloopSm90TmaGmmaWarpSpecializedFP8ILi9ENS5_IJNS4_1CILi1EEESB_SB_EEENS1_35KernelTmaWarpSpecializedCooperativeEEENS5_IJNSA_ILi128EEENSA_ILi256EEENSA_ILi64EEEEEENS_12float_e4m3_tENS5_IJlSB_lEEENS_12float_e5m2_tESK_NS4_8TiledMMAINS4_8MMA_AtomIJNS4_4SM904GMMA31MMA_64x256x32_F32E4M3E5M2_SS_TNILNSP_7ScaleInE1ELSR_1EEEEEENS4_6LayoutINS5_IJNSA_ILi2EEESB_SB_EEENS5_IJSB_NSA_ILi0EEESX_EEEEENS5_IJNS4_10UnderscoreES10_S10_EEEEENS4_13SM90_TMA_LOADENS4_14ComposedLayoutINS4_7SwizzleILi2ELi4ELi3EEENS4_18smem_ptr_flag_bitsILi8EEENSU_INS5_IJNSA_ILi8EEESH_EEENS5_IJSH_SB_EEEEEEEvNS4_8identityES13_S1D_vS1E_EENS_8epilogue10collective6detail29Sm90TmaWarpSpecializedAdapterINS1H_15DefaultEpilogueISJ_SK_SK_NS1G_6thread17LinearCombinationISJ_Li1EffLNS1L_9ScaleType4KindE0ELNS_15FloatRoundStyleE2ESJ_EENS1_15EpilogueDefaultEEEEEvvEEEEvNT_6ParamsE,(.L_x_340 - _ZN7cutlass13device_kernelINS_4gemm6kernel13GemmUniversalIN4cute5tupleIJiiiiEEENS1_10collective13CollectiveMmaINS1_37MainloopSm90TmaGmmaWarpSpecializedFP8ILi9ENS5_IJNS4_1CILi1EEESB_SB_EEENS1_35KernelTmaWarpSpecializedCooperativeEEENS5_IJNSA_ILi128EEENSA_ILi256EEENSA_ILi64EEEEEENS_12float_e4m3_tENS5_IJlSB_lEEENS_12float_e5m2_tESK_NS4_8TiledMMAINS4_8MMA_AtomIJNS4_4SM904GMMA31MMA_64x256x32_F32E4M3E5M2_SS_TNILNSP_7ScaleInE1ELSR_1EEEEEENS4_6LayoutINS5_IJNSA_ILi2EEESB_SB_EEENS5_IJSB_NSA_ILi0EEESX_EEEEENS5_IJNS4_10UnderscoreES10_S10_EEEEENS4_13SM90_TMA_LOADENS4_14ComposedLayoutINS4_7SwizzleILi2ELi4ELi3EEENS4_18smem_ptr_flag_bitsILi8EEENSU_INS5_IJNSA_ILi8EEESH_EEENS5_IJSH_SB_EEEEEEEvNS4_8identityES13_S1D_vS1E_EENS_8epilogue10collective6detail29Sm90TmaWarpSpecializedAdapterINS1H_15DefaultEpilogueISJ_SK_SK_NS1G_6thread17LinearCombinationISJ_Li1EffLNS1L_9ScaleType4KindE0ELNS_15FloatRoundStyleE2ESJ_EENS1_15EpilogueDefaultEEEEEvvEEEEvNT_6ParamsE)
        .other          _ZN7cutlass13device_kernelINS_4gemm6kernel13GemmUniversalIN4cute5tupleIJiiiiEEENS1_10collective13CollectiveMmaINS1_37MainloopSm90TmaGmmaWarpSpecializedFP8ILi9ENS5_IJNS4_1CILi1EEESB_SB_EEENS1_35KernelTmaWarpSpecializedCooperativeEEENS5_IJNSA_ILi128EEENSA_ILi256EEENSA_ILi64EEEEEENS_12float_e4m3_tENS5_IJlSB_lEEENS_12float_e5m2_tESK_NS4_8TiledMMAINS4_8MMA_AtomIJNS4_4SM904GMMA31MMA_64x256x32_F32E4M3E5M2_SS_TNILNSP_7ScaleInE1ELSR_1EEEEEENS4_6LayoutINS5_IJNSA_ILi2EEESB_SB_EEENS5_IJSB_NSA_ILi0EEESX_EEEEENS5_IJNS4_10UnderscoreES10_S10_EEEEENS4_13SM90_TMA_LOADENS4_14ComposedLayoutINS4_7SwizzleILi2ELi4ELi3EEENS4_18smem_ptr_flag_bitsILi8EEENSU_INS5_IJNSA_ILi8EEESH_EEENS5_IJSH_SB_EEEEEEEvNS4_8identityES13_S1D_vS1E_EENS_8epilogue10collective6detail29Sm90TmaWarpSpecializedAdapterINS1H_15DefaultEpilogueISJ_SK_SK_NS1G_6thread17LinearCombinationISJ_Li1EffLNS1L_9ScaleType4KindE0ELNS_15FloatRoundStyleE2ESJ_EENS1_15EpilogueDefaultEEEEEvvEEEEvNT_6ParamsE,@"STO_CUDA_ENTRY STV_DEFAULT"
_ZN7cutlass13device_kernelINS_4gemm6kernel13GemmUniversalIN4cute5tupleIJiiiiEEENS1_10collective13CollectiveMmaINS1_37MainloopSm90TmaGmmaWarpSpecializedFP8ILi9ENS5_IJNS4_1CILi1EEESB_SB_EEENS1_35KernelTmaWarpSpecializedCooperativeEEENS5_IJNSA_ILi128EEENSA_ILi256EEENSA_ILi64EEEEEENS_12float_e4m3_tENS5_IJlSB_lEEENS_12float_e5m2_tESK_NS4_8TiledMMAINS4_8MMA_AtomIJNS4_4SM904GMMA31MMA_64x256x32_F32E4M3E5M2_SS_TNILNSP_7ScaleInE1ELSR_1EEEEEENS4_6LayoutINS5_IJNSA_ILi2EEESB_SB_EEENS5_IJSB_NSA_ILi0EEESX_EEEEENS5_IJNS4_10UnderscoreES10_S10_EEEEENS4_13SM90_TMA_LOADENS4_14ComposedLayoutINS4_7SwizzleILi2ELi4ELi3EEENS4_18smem_ptr_flag_bitsILi8EEENSU_INS5_IJNSA_ILi8EEESH_EEENS5_IJSH_SB_EEEEEEEvNS4_8identityES13_S1D_vS1E_EENS_8epilogue10collective6detail29Sm90TmaWarpSpecializedAdapterINS1H_15DefaultEpilogueISJ_SK_SK_NS1G_6thread17LinearCombinationISJ_Li1EffLNS1L_9ScaleType4KindE0ELNS_15FloatRoundStyleE2ESJ_EENS1_15EpilogueDefaultEEEEEvvEEEEvNT_6ParamsE:
[----:B------:R-:W0:Y:S02]  /*0000*/  LDC R1, c[0x0][0x28] ;  /* 0x00000a00ff017b82 */ /* 0x000e240000000800 */
[----:B0-----:R-:W-:Y:S01]  /*0010*/  VIADD R1, R1, 0xffffff00 ;  /* 0xffffff0001017836 */ /* 0x001fe20000000000 */
[----:B------:R-:W0:Y:S01]  /*0020*/  S2R R2, SR_TID.X ;  /* 0x0000000000027919 */ /* 0x000e220000002100 */
[----:B------:R-:W-:Y:S01]  /*0030*/  ELECT P0, URZ, PT ;  /* 0x00000000003f782f */ /* 0x000fe20003800000 */
[----:B------:R-:W-:Y:S01]  /*0040*/  BSSY B0, `(.L_x_0) ;  /* 0x0000015000007945 */ /* 0x000fe20003800000 */
[--C-:B0-----:R-:W-:Y:S02]  /*0050*/  SHF.R.U32.HI R0, RZ, 0x5, R2.reuse ;  /* 0x00000005ff007819 */ /* 0x101fe40000011602 */
[----:B------:R-:W-:-:S03]  /*0060*/  SHF.R.U32.HI R2, RZ, 0x7, R2 ;  /* 0x00000007ff027819 */ /* 0x000fc60000011602 */
[----:B------:R-:W0:Y:S04]  /*0070*/  SHFL.IDX PT, R3, R0, RZ, 0x1f ;  /* 0x00001fff00037589 */ /* 0x000e2800000e0000 */
[----:B------:R-:W1:Y:S01]  /*0080*/  SHFL.IDX PT, R2, R2, RZ, 0x1f ;  /* 0x00001fff02027589 */ /* 0x000e6200000e0000 */
[----:B0-----:R-:W-:Y:S02]  /*0090*/  R2UR UR4, R3 ;  /* 0x00000000030472ca */ /* 0x001fe400000e0000 */
[----:B-1----:R-:W-:-:S11]  /*00a0*/  R2UR UR6, R2 ;  /* 0x00000000020672ca */ /* 0x002fd600000e0000 */
[----:B------:R-:W-:Y:S02]  /*00b0*/  USHF.R.S32.HI UR5, URZ, 0x1f, UR4 ;  /* 0x0000001f3f057899 */ /* 0x000fe40008011404 */
[----:B------:R-:W-:Y:S02]  /*00c0*/  ISETP.NE.OR P0, PT, RZ, UR4, !P0 ;  /* 0x00000004ff007c0c */ /* 0x000fe4000c705670 */
[----:B------:R-:W-:-:S04]  /*00d0*/  ULEA.HI UR5, UR5, UR4, URZ, 0x2 ;  /* 0x0000000405057291 */ /* 0x000fc8000f8f103f */
[----:B------:R-:W-:-:S04]  /*00e0*/  ULOP3.LUT UR5, UR5, 0xfffffffc, URZ, 0xc0, !UPT ;  /* 0xfffffffc05057892 */ /* 0x000fc8000f8ec03f */
[----:B------:R-:W-:-:S03]  /*00f0*/  UIADD3 UR8, UR4, -UR5, URZ ;  /* 0x8000000504087290 */ /* 0x000fc6000fffe03f */
[----:B------:R-:W-:Y:S09]  /*0100*/  @P0 BRA `(.L_x_1) ;  /* 0x0000000000200947 */ /* 0x000ff20003800000 */
[----:B------:R-:W-:Y:S02]  /*0110*/  ULDC.64 UR4, c[0x0][0x198] ;  /* 0x0000660000047ab9 */ /* 0x000fe40000000a00 */
[----:B------:R-:W-:Y:S02]  /*0120*/  UIADD3 UR10, UP0, UR4, 0xf0, URZ ;  /* 0x000000f0040a7890 */ /* 0x000fe4000ff1e03f */
[----:B------:R-:W-:Y:S02]  /*0130*/  UIADD3 UR4, UP1, UR4, 0x1f0, URZ ;  /* 0x000001f004047890 */ /* 0x000fe4000ff3e03f */
[----:B------:R-:W-:Y:S02]  /*0140*/  UIADD3.X UR11, URZ, UR5, URZ, UP0, !UPT ;  /* 0x000000053f0b7290 */ /* 0x000fe400087fe43f */
[----:B------:R-:W-:-:S07]  /*0150*/  UIADD3.X UR5, URZ, UR5, URZ, UP1, !UPT ;  /* 0x000000053f057290 */ /* 0x000fce0008ffe43f */
[----:B------:R0:W-:Y:S02]  /*0160*/  UTMACCTL.PF [UR10] ;  /* 0x000000000a0079b9 */ /* 0x0001e40008040000 */
[----:B------:R0:W-:Y:S02]  /*0170*/  UTMACCTL.PF [UR4] ;  /* 0x00000000040079b9 */ /* 0x0001e40008040000 */
[----:B0-----:R-:W-:Y:S01]  /*0180*/  NOP ;  /* 0x0000000000007918 */ /* 0x001fe20000000000 */
.L_x_1:
[----:B------:R-:W-:Y:S05]  /*0190*/  BSYNC B0 ;  /* 0x0000000000007941 */ /* 0x000fea0003800000 */
.L_x_0:
[----:B------:R-:W0:Y:S01]  /*01a0*/  SHFL.IDX PT, R2, R0, RZ, 0x1f ;  /* 0x00001fff00027589 */ /* 0x000e2200000e0000 */
[----:B------:R-:W-:Y:S01]  /*01b0*/  UISETP.NE.AND UP0, UPT, UR8, 0x3, UPT ;  /* 0x000000030800788c */ /* 0x000fe2000bf05270 */
[----:B------:R-:W-:Y:S01]  /*01c0*/  ISETP.NE.AND P1, PT, RZ, UR6, PT ;  /* 0x00000006ff007c0c */ /* 0x000fe2000bf25270 */
[----:B------:R-:W-:Y:S02]  /*01d0*/  UIADD3 UR10, UR6, -0x1, URZ ;  /* 0xffffffff060a7890 */ /* 0x000fe4000fffe03f */
[----:B------:R-:W-:Y:S02]  /*01e0*/  UISETP.EQ.OR UP0, UPT, UR8, URZ, !UP0 ;  /* 0x0000003f0800728c */ /* 0x000fe4000c702670 */
[----:B------:R-:W-:Y:S02]  /*01f0*/  UISETP.GE.U32.AND UP1, UPT, UR10, 0x2, UPT ;  /* 0x000000020a00788c */ /* 0x000fe4000bf26070 */
[----:B------:R-:W-:-:S04]  /*0200*/  UISETP.EQ.AND UP0, UPT, UR6, URZ, UP0 ;  /* 0x0000003f0600728c */ /* 0x000fc80008702270 */
[----:B------:R-:W-:-:S04]  /*0210*/  USEL UR13, URZ, 0x1, !UP0 ;  /* 0x000000013f0d7887 */ /* 0x000fc8000c000000 */
[----:B------:R-:W-:Y:S01]  /*0220*/  USEL UR13, UR13, 0x2, UP1 ;  /* 0x000000020d0d7887 */ /* 0x000fe20008800000 */
[----:B0-----:R-:W-:-:S13]  /*0230*/  ISETP.NE.AND P0, PT, R2, RZ, PT ;  /* 0x000000ff0200720c */ /* 0x001fda0003f05270 */
[----:B------:R-:W-:Y:S05]  /*0240*/  @P0 BRA `(.L_x_2) ;  /* 0x00000000008c0947 */ /* 0x000fea0003800000 */
[----:B------:R-:W-:Y:S01]  /*0250*/  ELECT P0, URZ, PT ;  /* 0x00000000003f782f */ /* 0x000fe20003800000 */
[----:B------:R-:W-:-:S12]  /*0260*/  BSSY B0, `(.L_x_2) ;  /* 0x0000021000007945 */ /* 0x000fd80003800000 */
[----:B------:R-:W-:Y:S05]  /*0270*/  @!P0 BRA `(.L_x_3) ;  /* 0x00000000007c8947 */ /* 0x000fea0003800000 */
[----:B------:R-:W0:Y:S01]  /*0280*/  S2UR UR9, SR_CgaCtaId ;  /* 0x00000000000979c3 */ /* 0x000e220000008800 */
[----:B------:R-:W-:Y:S01]  /*0290*/  UMOV UR4, 0x400 ;  /* 0x0000040000047882 */ /* 0x000fe20000000000 */
[----:B------:R-:W-:Y:S01]  /*02a0*/  UMOV UR5, 0x1 ;  /* 0x0000000100057882 */ /* 0x000fe20000000000 */
[----:B------:R-:W-:Y:S02]  /*02b0*/  UMOV UR6, 0x100 ;  /* 0x0000010000067882 */ /* 0x000fe40000000000 */
[----:B------:R-:W-:-:S04]  /*02c0*/  UIADD3 UR6, -UR6, 0x100000, URZ ;  /* 0x0010000006067890 */ /* 0x000fc8000fffe13f */
[----:B------:R-:W-:Y:S02]  /*02d0*/  USHF.L.U32 UR7, UR6, 0xb, URZ ;  /* 0x0000000b06077899 */ /* 0x000fe4000800063f */
[----:B------:R-:W-:Y:S02]  /*02e0*/  USHF.L.U32 UR6, UR6, 0x1, URZ ;  /* 0x0000000106067899 */ /* 0x000fe4000800063f */
[----:B0-----:R-:W-:Y:S02]  /*02f0*/  ULEA UR9, UR9, UR4, 0x18 ;  /* 0x0000000409097291 */ /* 0x001fe4000f8ec03f */
[----:B------:R-:W-:-:S04]  /*0300*/  UIADD3 UR4, -UR5, 0x100000, URZ ;  /* 0x0010000005047890 */ /* 0x000fc8000fffe13f */
[----:B------:R-:W-:Y:S02]  /*0310*/  USHF.L.U32 UR5, UR4, 0xb, URZ ;  /* 0x0000000b04057899 */ /* 0x000fe4000800063f */
[----:B------:R-:W-:Y:S01]  /*0320*/  USHF.L.U32 UR4, UR4, 0x1, URZ ;  /* 0x0000000104047899 */ /* 0x000fe2000800063f */
[----:B------:R-:W0:Y:S11]  /*0330*/  FENCE.VIEW.ASYNC.S ;  /* 0x00000000000073c6 */ /* 0x000e360000000000 */
[----:B0-----:R0:W1:Y:S01]  /*0340*/  SYNCS.EXCH.64 URZ, [UR9], UR4 ;  /* 0x00000004093f75b2 */ /* 0x0010620008000100 */
[----:B------:R0:W2:Y:S01]  /*0350*/  SYNCS.EXCH.64 URZ, [UR9+0x48], UR6 ;  /* 0x00004806093f75b2 */ /* 0x0000a20008000100 */
[----:B------:R0:W3:Y:S01]  /*0360*/  SYNCS.EXCH.64 URZ, [UR9+0x8], UR4 ;  /* 0x00000804093f75b2 */ /* 0x0000e20008000100 */
[----:B------:R0:W4:Y:S01]  /*0370*/  SYNCS.EXCH.64 URZ, [UR9+0x50], UR6 ;  /* 0x00005006093f75b2 */ /* 0x0001220008000100 */
[----:B------:R0:W0:Y:S01]  /*0380*/  SYNCS.EXCH.64 URZ, [UR9+0x10], UR4 ;  /* 0x00001004093f75b2 */ /* 0x0000220008000100 */
        /* <DEDUP_REMOVED lines=13> */
[----:B------:R-:W-:Y:S01]  /*0460*/  NOP ;  /* 0x0000000000007918 */ /* 0x000fe20000000000 */
.L_x_3:
[----:B0-----:R-:W-:Y:S05]  /*0470*/  BSYNC B0 ;  /* 0x0000000000007941 */ /* 0x001fea0003800000 */
.L_x_2:
[----:B------:R-:W0:Y:S01]  /*0480*/  SHFL.IDX PT, R0, R0, RZ, 0x1f ;  /* 0x00001fff00007589 */ /* 0x000e2200000e0000 */
[----:B------:R-:W5:Y:S01]  /*0490*/  LDC R2, c[0x0][0x65c] ;  /* 0x00019700ff027b82 */ /* 0x000f620000000800 */
[----:B------:R-:W-:Y:S01]  /*04a0*/  ELECT P0, URZ, PT ;  /* 0x00000000003f782f */ /* 0x000fe20003800000 */
[----:B------:R-:W-:Y:S01]  /*04b0*/  IMAD.MOV.U32 R3, RZ, RZ, RZ ;  /* 0x000000ffff037224 */ /* 0x000fe200078e00ff */
[----:B------:R-:W-:Y:S01]  /*04c0*/  UMOV UR4, 0x20 ;  /* 0x0000002000047882 */ /* 0x000fe20000000000 */
[----:B------:R-:W-:Y:S01]  /*04d0*/  NOP ;  /* 0x0000000000007918 */ /* 0x000fe20000000000 */
[----:B------:R-:W-:Y:S01]  /*04e0*/  NOP ;  /* 0x0000000000007918 */ /* 0x000fe20000000000 */
[----:B0-----:R-:W-:Y:S02]  /*04f0*/  ISETP.NE.OR P0, PT, R0, RZ, !P0 ;  /* 0x000000ff0000720c */ /* 0x001fe40004705670 */
[----:B-----5:R-:W-:Y:S01]  /*0500*/  ISETP.NE.AND P2, PT, R2, 0x1, PT ;  /* 0x000000010200780c */ /* 0x020fe20003f45270 */
[----:B------:R-:W0:Y:S01]  /*0510*/  S2R R0, SR_CTAID.Y ;  /* 0x0000000000007919 */ /* 0x000e220000002600 */
[----:B------:R-:W5:Y:S09]  /*0520*/  S2R R2, SR_CTAID.X ;  /* 0x0000000000027919 */ /* 0x000f720000002500 */
[----:B------:R-:W-:Y:S01]  /*0530*/  VOTEU.ALL UP0, P0 ;  /* 0x00000000003f7886 */ /* 0x000fe20000000000 */
[----:B------:R-:W-:Y:S01]  /*0540*/  VOTEU.ALL UP1, P0 ;  /* 0x00000000003f7886 */ /* 0x000fe20000020000 */
[----:B------:R-:W5:Y:S01]  /*0550*/  @P2 LDC R7, c[0x0][0x10] ;  /* 0x00000400ff072b82 */ /* 0x000f620000000800 */
[----:B------:R-:W-:-:S02]  /*0560*/  @P2 IMAD.MOV.U32 R5, RZ, RZ, RZ ;  /* 0x000000ffff052224 */ /* 0x000fc400078e00ff */
[----:B------:R-:W-:Y:S01]  /*0570*/  @P2 IMAD.MOV.U32 R11, RZ, RZ, RZ ;  /* 0x000000ffff0b2224 */ /* 0x000fe200078e00ff */
[----:B------:R-:W-:Y:S01]  /*0580*/  @!UP0 UMOV UR6, 0x400 ;  /* 0x0000040000068882 */ /* 0x000fe20000000000 */
[----:B------:R-:W-:-:S04]  /*0590*/  @!UP0 UIADD3 UR4, -UR4, 0x100000, URZ ;  /* 0x0010000004048890 */ /* 0x000fc8000fffe13f */
[----:B------:R-:W-:Y:S02]  /*05a0*/  @!UP0 USHF.L.U32 UR5, UR4, 0xb, URZ ;  /* 0x0000000b04058899 */ /* 0x000fe4000800063f */
[----:B------:R-:W-:Y:S01]  /*05b0*/  @!UP0 USHF.L.U32 UR4, UR4, 0x1, URZ ;  /* 0x0000000104048899 */ /* 0x000fe2000800063f */
[----:B------:R-:W1:Y:S08]  /*05c0*/  @!P2 LDC R9, c[0x0][0xc] ;  /* 0x00000300ff09ab82 */ /* 0x000e700000000800 */
[----:B------:R-:W2:Y:S01]  /*05d0*/  @!UP0 S2UR UR7, SR_CgaCtaId ;  /* 0x00000000000789c3 */ /* 0x000ea20000008800 */
[----:B0-----:R-:W-:-:S04]  /*05e0*/  @P2 IMAD.MOV.U32 R4, RZ, RZ, R0 ;  /* 0x000000ffff042224 */ /* 0x001fc800078e0000 */
[----:B-----5:R-:W-:-:S04]  /*05f0*/  @P2 IMAD.WIDE.U32 R6, R2, R7, R4 ;  /* 0x0000000702062225 */ /* 0x020fc800078e0004 */
[----:B------:R-:W-:Y:S02]  /*0600*/  @P2 IMAD.MOV.U32 R16, RZ, RZ, R6 ;  /* 0x000000ffff102224 */ /* 0x000fe400078e0006 */
[----:B------:R-:W-:Y:S02]  /*0610*/  @P2 IMAD.IADD R17, R7, 0x1, R11 ;  /* 0x0000000107112824 */ /* 0x000fe400078e020b */
[----:B-1----:R-:W-:-:S04]  /*0620*/  @!P2 IMAD.WIDE.U32 R4, R9, R0, R2 ;  /* 0x000000000904a225 */ /* 0x002fc800078e0002 */
[----:B------:R-:W-:Y:S02]  /*0630*/  @!P2 IMAD.MOV.U32 R16, RZ, RZ, R4 ;  /* 0x000000ffff10a224 */ /* 0x000fe400078e0004 */
[----:B------:R-:W-:Y:S01]  /*0640*/  @!P2 IMAD.MOV.U32 R17, RZ, RZ, R5 ;  /* 0x000000ffff11a224 */ /* 0x000fe200078e0005 */
[----:B--2---:R-:W-:Y:S02]  /*0650*/  @!UP0 ULEA UR6, UR7, UR6, 0x18 ;  /* 0x0000000607068291 */ /* 0x004fe4000f8ec03f */
[----:B------:R0:W-:Y:S01]  /*0660*/  STL [R1+0x7c], R16 ;  /* 0x00007c1001007387 */ /* 0x0001e20000100800 */
[----:B------:R-:W-:-:S03]  /*0670*/  VOTEU.ALL UP0, P0 ;  /* 0x00000000003f7886 */ /* 0x000fc60000000000 */
[----:B------:R0:W-:Y:S04]  /*0680*/  STL [R1+0x78], R17 ;  /* 0x0000781101007387 */ /* 0x0001e80000100800 */
[----:B------:R-:W1:Y:S02]  /*0690*/  FENCE.VIEW.ASYNC.S ;  /* 0x00000000000073c6 */ /* 0x000e640000000000 */
[----:B-1----:R0:W3:Y:S01]  /*06a0*/  @!UP0 SYNCS.EXCH.64 URZ, [UR6+0xa0], UR4 ;  /* 0x0000a004063f85b2 */ /* 0x0020e20008000100 */
[----:B------:R0:W3:Y:S01]  /*06b0*/  @!UP1 SYNCS.EXCH.64 URZ, [UR6+0xa8], UR4 ;  /* 0x0000a804063f95b2 */ /* 0x0000e20008000100 */
[----:B------:R-:W-:Y:S01]  /*06c0*/  NOP ;  /* 0x0000000000007918 */ /* 0x000fe20000000000 */
[----:B---34-:R-:W-:Y:S06]  /*06d0*/  BAR.SYNC.DEFER_BLOCKING 0x0 ;  /* 0x0000000000007b1d */ /* 0x018fec0000010000 */
[----:B0-----:R-:W-:Y:S05]  /*06e0*/  @!P1 BRA `(.L_x_4) ;  /* 0x000000e000989947 */ /* 0x001fea0003800000 */
[----:B------:R-:W-:-:S06]  /*06f0*/  UISETP.GT.U32.AND UP0, UPT, UR10, 0x1, UPT ;  /* 0x000000010a00788c */ /* 0x000fcc000bf04070 */
[----:B------:R-:W-:-:S13]  /*0700*/  PLOP3.LUT P0, PT, PT, PT, UP0, 0x80, 0x0 ;  /* 0x000000000000781c */ /* 0x000fda0003f0f008 */
[----:B------:R-:W-:Y:S05]  /*0710*/  @P0 EXIT ;  /* 0x000000000000094d */ /* 0x000fea0003800000 */
[----:B------:R-:W-:Y:S01]  /*0720*/  IMAD.MOV.U32 R6, RZ, RZ, -0x1 ;  /* 0xffffffffff067424 */ /* 0x000fe200078e00ff */
[----:B------:R-:W-:Y:S01]  /*0730*/  ULDC.64 UR4, c[0x0][0x650] ;  /* 0x0001940000047ab9 */ /* 0x000fe20000000a00 */
[----:B------:R-:W-:Y:S01]  /*0740*/  IMAD.MOV.U32 R5, RZ, RZ, -0x1 ;  /* 0xffffffffff057424 */ /* 0x000fe200078e00ff */
[----:B------:R-:W-:Y:S01]  /*0750*/  ISETP.GE.U32.AND P0, PT, R16, UR4, PT ;  /* 0x0000000410007c0c */ /* 0x000fe2000bf06070 */
[----:B------:R-:W-:Y:S01]  /*0760*/  UMOV UR22, 0xffffffff ;  /* 0xffffffff00167882 */ /* 0x000fe20000000000 */
[----:B------:R0:W-:Y:S01]  /*0770*/  STL [R1+0x84], R6 ;  /* 0x0000840601007387 */ /* 0x0001e20000100800 */
[----:B------:R-:W-:Y:S02]  /*0780*/  PRMT R4, RZ, 0x7610, R4 ;  /* 0x00007610ff047816 */ /* 0x000fe40000000004 */
[----:B------:R-:W-:Y:S01]  /*0790*/  ISETP.GE.U32.AND.EX P0, PT, R17, UR5, PT, P0 ;  /* 0x0000000511007c0c */ /* 0x000fe2000bf06100 */
[----:B------:R0:W-:-:S12]  /*07a0*/  STL [R1+0x80], R5 ;  /* 0x0000800501007387 */ /* 0x0001d80000100800 */
[----:B0-----:R-:W-:Y:S05]  /*07b0*/  @P0 BRA `(.L_x_5) ;  /* 0x0000000400680947 */ /* 0x001fea0003800000 */
[----:B------:R-:W0:Y:S01]  /*07c0*/  LDC.64 R12, c[0x0][0x628] ;  /* 0x00018a00ff0c7b82 */ /* 0x000e220000000a00 */
[----:B------:R-:W-:Y:S02]  /*07d0*/  IMAD.MOV.U32 R4, RZ, RZ, R16 ;  /* 0x000000ffff047224 */ /* 0x000fe400078e0010 */
[----:B------:R-:W-:-:S05]  /*07e0*/  IMAD.MOV.U32 R5, RZ, RZ, R17 ;  /* 0x000000ffff057224 */ /* 0x000fca00078e0011 */
[----:B------:R-:W1:Y:S08]  /*07f0*/  LDC R10, c[0x0][0x630] ;  /* 0x00018c00ff0a7b82 */ /* 0x000e700000000800 */
[----:B------:R-:W2:Y:S01]  /*0800*/  LDC.64 R14, c[0x0][0x620] ;  /* 0x00018800ff0e7b82 */ /* 0x000ea20000000a00 */
[----:B0-----:R-:W-:-:S04]  /*0810*/  ISETP.NE.U32.AND P0, PT, R12, RZ, PT ;  /* 0x000000ff0c00720c */ /* 0x001fc80003f05070 */
[----:B------:R-:W-:-:S13]  /*0820*/  ISETP.NE.AND.EX P0, PT, R13, RZ, PT, P0 ;  /* 0x000000ff0d00720c */ /* 0x000fda0003f05300 */
[----:B-12---:R-:W-:Y:S05]  /*0830*/  @!P0 BRA `(.L_x_6) ;  /* 0x0000000000288947 */ /* 0x006fea0003800000 */
[----:B------:R-:W0:Y:S02]  /*0840*/  LDC R9, c[0x0][0x634] ;  /* 0x00018d00ff097b82 */ /* 0x000e240000000800 */
[----:B0-----:R-:W-:-:S05]  /*0850*/  IADD3 R9, P0, R16, R9, RZ ;  /* 0x0000000910097210 */ /* 0x001fca0007f1e0ff */
[----:B------:R-:W-:-:S04]  /*0860*/  IMAD.X R11, RZ, RZ, R17, P0 ;  /* 0x000000ffff0b7224 */ /* 0x000fc800000e0611 */
[----:B------:R-:W-:-:S04]  /*0870*/  IMAD.WIDE.U32 R4, R11, R12, RZ ;  /* 0x0000000c0b047225 */ /* 0x000fc800078e00ff */
[----:B------:R-:W-:-:S04]  /*0880*/  IMAD.WIDE.U32 R6, P0, R9, R13, R4 ;  /* 0x0000000d09067225 */ /* 0x000fc80007800004 */
[----:B------:R-:W-:-:S04]  /*0890*/  IMAD.WIDE.U32 R4, R9, R12, RZ ;  /* 0x0000000c09047225 */ /* 0x000fc800078e00ff */
[----:B------:R-:W-:Y:S01]  /*08a0*/  IMAD.X R9, RZ, RZ, RZ, P0 ;  /* 0x000000ffff097224 */ /* 0x000fe200000e06ff */
[----:B------:R-:W-:Y:S01]  /*08b0*/  IADD3 RZ, P0, R5, R6, RZ ;  /* 0x0000000605ff7210 */ /* 0x000fe20007f1e0ff */
[----:B------:R-:W-:-:S04]  /*08c0*/  IMAD.MOV.U32 R8, RZ, RZ, R7 ;  /* 0x000000ffff087224 */ /* 0x000fc800078e0007 */
[----:B------:R-:W-:-:S08]  /*08d0*/  IMAD.WIDE.U32.X R4, R11, R13, R8, P0 ;  /* 0x0000000d0b047225 */ /* 0x000fd000000e0408 */
.L_x_6:
[-CC-:B------:R-:W-:Y:S01]  /*08e0*/  SHF.R.U64 R24, R4, R10.reuse, R5.reuse ;  /* 0x0000000a04187219 */ /* 0x180fe20000001205 */
[----:B------:R-:W0:Y:S01]  /*08f0*/  LDC R8, c[0x0][0x618] ;  /* 0x00018600ff087b82 */ /* 0x000e220000000800 */
[----:B------:R-:W-:Y:S01]  /*0900*/  SHF.R.U32.HI R4, RZ, R10, R5 ;  /* 0x0000000aff047219 */ /* 0x000fe20000011605 */
[----:B------:R-:W-:Y:S01]  /*0910*/  ULDC UR4, c[0x0][0x150] ;  /* 0x0000540000047ab9 */ /* 0x000fe20000000800 */
[----:B------:R-:W-:Y:S01]  /*0920*/  IADD3 R9, P0, RZ, -R24, RZ ;  /* 0x80000018ff097210 */ /* 0x000fe20007f1e0ff */
[----:B------:R-:W-:Y:S01]  /*0930*/  IMAD.MOV.U32 R5, RZ, RZ, R17 ;  /* 0x000000ffff057224 */ /* 0x000fe200078e0011 */
[----:B------:R-:W-:-:S03]  /*0940*/  I2FP.F32.U32 R3, R2 ;  /* 0x0000000200037245 */ /* 0x000fc60000201000 */
[----:B------:R-:W1:Y:S01]  /*0950*/  LDC.64 R18, c[0x0][0x640] ;  /* 0x00019000ff127b82 */ /* 0x000e620000000a00 */
[----:B------:R-:W-:Y:S02]  /*0960*/  IMAD.X R11, RZ, RZ, ~R4, P0 ;  /* 0x000000ffff0b7224 */ /* 0x000fe400000e0e04 */
[----:B------:R-:W-:Y:S01]  /*0970*/  FMUL R3, R3, UR4 ;  /* 0x0000000403037c20 */ /* 0x000fe20008400000 */
[----:B------:R-:W-:Y:S01]  /*0980*/  IMAD.MOV.U32 R4, RZ, RZ, R16 ;  /* 0x000000ffff047224 */ /* 0x000fe200078e0010 */
[----:B------:R-:W-:Y:S01]  /*0990*/  ULDC UR4, c[0x0][0x154] ;  /* 0x0000550000047ab9 */ /* 0x000fe20000000800 */
[-C--:B------:R-:W-:Y:S02]  /*09a0*/  IMAD R6, R11, R14.reuse, RZ ;  /* 0x0000000e0b067224 */ /* 0x080fe400078e02ff */
[C---:B------:R-:W-:Y:S01]  /*09b0*/  IMAD.WIDE.U32 R4, R9.reuse, R14, R4 ;  /* 0x0000000e09047225 */ /* 0x040fe200078e0004 */
[----:B------:R-:W2:Y:S01]  /*09c0*/  LDC R10, c[0x0][0x608] ;  /* 0x00018200ff0a7b82 */ /* 0x000ea20000000800 */
[----:B------:R-:W3:Y:S02]  /*09d0*/  F2I.U32.TRUNC.NTZ R3, R3 ;  /* 0x0000000300037305 */ /* 0x000ee4000020f000 */
[----:B------:R-:W-:-:S04]  /*09e0*/  IMAD R9, R9, R15, R6 ;  /* 0x0000000f09097224 */ /* 0x000fc800078e0206 */
[----:B------:R-:W-:Y:S01]  /*09f0*/  IMAD.IADD R5, R5, 0x1, R9 ;  /* 0x0000000105057824 */ /* 0x000fe200078e0209 */
[----:B------:R-:W4:Y:S01]  /*0a00*/  LDC R7, c[0x0][0x144] ;  /* 0x00005100ff077b82 */ /* 0x000f220000000800 */
[----:B------:R-:W-:-:S03]  /*0a10*/  IMAD.MOV.U32 R9, RZ, RZ, 0x1 ;  /* 0x00000001ff097424 */ /* 0x000fc600078e00ff */
[----:B0-----:R-:W-:Y:S02]  /*0a20*/  SHF.R.U64 R12, R4, R8, R5 ;  /* 0x00000008040c7219 */ /* 0x001fe40000001205 */
[----:B------:R-:W-:Y:S02]  /*0a30*/  I2FP.F32.U32 R4, R0 ;  /* 0x0000000000047245 */ /* 0x000fe40000201000 */
[----:B------:R-:W0:Y:S01]  /*0a40*/  LDC R14, c[0x0][0x658] ;  /* 0x00019600ff0e7b82 */ /* 0x000e220000000800 */
[----:B-1----:R-:W-:Y:S01]  /*0a50*/  ISETP.NE.U32.AND P0, PT, R18, RZ, PT ;  /* 0x000000ff1200720c */ /* 0x002fe20003f05070 */
[----:B---3--:R-:W-:Y:S02]  /*0a60*/  IMAD.MOV R6, RZ, RZ, -R3 ;  /* 0x000000ffff067224 */ /* 0x008fe400078e0a03 */
[----:B------:R-:W-:Y:S01]  /*0a70*/  FMUL R4, R4, UR4 ;  /* 0x0000000404047c20 */ /* 0x000fe20008400000 */
[----:B------:R-:W-:Y:S01]  /*0a80*/  SHF.R.U32.HI R3, RZ, R8, R5 ;  /* 0x00000008ff037219 */ /* 0x000fe20000011605 */
[----:B------:R-:W-:Y:S01]  /*0a90*/  IMAD.MOV.U32 R5, RZ, RZ, -0x1 ;  /* 0xffffffffff057424 */ /* 0x000fe200078e00ff */
[----:B------:R-:W-:Y:S01]  /*0aa0*/  ISETP.NE.AND.EX P0, PT, R19, RZ, PT, P0 ;  /* 0x000000ff1300720c */ /* 0x000fe20003f05300 */
[----:B------:R1:W3:Y:S01]  /*0ab0*/  F2I.U32.TRUNC.NTZ R11, R4 ;  /* 0x00000004000b7305 */ /* 0x0002e2000020f000 */
[----:B------:R-:W1:Y:S01]  /*0ac0*/  LDC R13, c[0x0][0x148] ;  /* 0x00005200ff0d7b82 */ /* 0x000e620000000800 */
[----:B--2---:R-:W-:-:S02]  /*0ad0*/  SHF.R.U64 R23, R12, R10, R3 ;  /* 0x0000000a0c177219 */ /* 0x004fc40000001203 */
[----:B------:R-:W-:-:S05]  /*0ae0*/  SHF.R.U32.HI R3, RZ, R10, R3 ;  /* 0x0000000aff037219 */ /* 0x000fca0000011603 */
[----:B------:R-:W2:Y:S01]  /*0af0*/  LDC R17, c[0x0][0x600] ;  /* 0x00018000ff117b82 */ /* 0x000ea20000000800 */
[----:B----4-:R-:W-:-:S07]  /*0b00*/  IMAD R8, R7, R6, R2 ;  /* 0x0000000607087224 */ /* 0x010fce00078e0202 */
[----:B------:R-:W4:Y:S01]  /*0b10*/  LDC R16, c[0x0][0x648] ;  /* 0x00019200ff107b82 */ /* 0x000f220000000800 */
[-C--:B0-----:R-:W-:Y:S02]  /*0b20*/  SHF.L.U32 R2, R5, R14.reuse, RZ ;  /* 0x0000000e05027219 */ /* 0x081fe400000006ff */
[--C-:B------:R-:W-:Y:S02]  /*0b30*/  SHF.R.U64 R22, R23, R14, R3.reuse ;  /* 0x0000000e17167219 */ /* 0x100fe40000001203 */
[----:B------:R-:W-:Y:S02]  /*0b40*/  LOP3.LUT R10, RZ, R2, RZ, 0x33, !PT ;  /* 0x00000002ff0a7212 */ /* 0x000fe400078e33ff */
[-C--:B------:R-:W-:Y:S01]  /*0b50*/  SHF.R.U32.HI R3, RZ, R14.reuse, R3 ;  /* 0x0000000eff037219 */ /* 0x080fe20000011603 */
[----:B------:R-:W0:Y:S01]  /*0b60*/  LDC R21, c[0x0][0x638] ;  /* 0x00018e00ff157b82 */ /* 0x000e220000000800 */
[----:B------:R-:W-:Y:S01]  /*0b70*/  SHF.L.U32 R9, R9, R14, RZ ;  /* 0x0000000e09097219 */ /* 0x000fe200000006ff */
[----:B------:R-:W-:-:S06]  /*0b80*/  IMAD.MOV.U32 R2, RZ, RZ, R22 ;  /* 0x000000ffff027224 */ /* 0x000fcc00078e0016 */
[----:B------:R-:W0:Y:S01]  /*0b90*/  LDC R20, c[0x0][0x610] ;  /* 0x00018400ff147b82 */ /* 0x000e220000000800 */
[----:B-1-3--:R-:W-:Y:S05]  /*0ba0*/  @!P0 BRA `(.L_x_7) ;  /* 0x0000000000288947 */ /* 0x00afea0003800000 */
[----:B------:R-:W1:Y:S02]  /*0bb0*/  LDC R7, c[0x0][0x64c] ;  /* 0x00019300ff077b82 */ /* 0x000e640000000800 */
[----:B-1----:R-:W-:-:S05]  /*0bc0*/  IADD3 R7, P0, R22, R7, RZ ;  /* 0x0000000716077210 */ /* 0x002fca0007f1e0ff */
        /* <DEDUP_REMOVED lines=8> */
.L_x_7:
[----:B----4-:R-:W-:Y:S01]  /*0c50*/  SHF.R.U64 R2, R2, R16, R3 ;  /* 0x0000001002027219 */ /* 0x010fe20000001203 */
[----:B--2---:R-:W-:Y:S01]  /*0c60*/  VIADD R3, R17, 0xffffffff ;  /* 0xffffffff11037836 */ /* 0x004fe20000000000 */
[----:B------:R-:W-:Y:S01]  /*0c70*/  LOP3.LUT R10, R23, R10, RZ, 0xc0, !PT ;  /* 0x0000000a170a7212 */ /* 0x000fe200078ec0ff */
[----:B------:R-:W-:Y:S01]  /*0c80*/  IMAD.MOV R11, RZ, RZ, -R11 ;  /* 0x000000ffff0b7224 */ /* 0x000fe200078e0a0b */
[----:B------:R-:W-:Y:S01]  /*0c90*/  R2UR UR22, R24 ;  /* 0x00000000181672ca */ /* 0x000fe200000e0000 */
[----:B------:R-:W-:Y:S01]  /*0ca0*/  IMAD.MOV R4, RZ, RZ, -R2 ;  /* 0x000000ffff047224 */ /* 0x000fe200078e0a02 */
[----:B------:R-:W-:Y:S01]  /*0cb0*/  LOP3.LUT R3, R12, R3, RZ, 0xc0, !PT ;  /* 0x000000030c037212 */ /* 0x000fe200078ec0ff */
[----:B------:R-:W-:Y:S02]  /*0cc0*/  @P2 IMAD R8, R13, R11, R0 ;  /* 0x0000000b0d082224 */ /* 0x000fe400078e0200 */
[----:B------:R-:W-:Y:S02]  /*0cd0*/  IMAD R9, R9, R2, R10 ;  /* 0x0000000209097224 */ /* 0x000fe400078e020a */
[----:B0-----:R-:W-:-:S02]  /*0ce0*/  IMAD R0, R4, R21, R22 ;  /* 0x0000001504007224 */ /* 0x001fc400078e0216 */
[----:B------:R-:W-:Y:S02]  /*0cf0*/  IMAD R8, R9, R20, R8 ;  /* 0x0000001409087224 */ /* 0x000fe400078e0208 */
[----:B------:R-:W-:Y:S02]  /*0d00*/  IMAD R3, R0, R17, R3 ;  /* 0x0000001100037224 */ /* 0x000fe400078e0203 */
[----:B------:R-:W-:-:S03]  /*0d10*/  IMAD.MOV.U32 R4, RZ, RZ, 0x1 ;  /* 0x00000001ff047424 */ /* 0x000fc600078e00ff */
[----:B------:R-:W-:Y:S02]  /*0d20*/  SEL R2, R3, R8, !P2 ;  /* 0x0000000803027207 */ /* 0x000fe40005000000 */
[----:B------:R-:W-:-:S03]  /*0d30*/  SEL R0, R8, R3, !P2 ;  /* 0x0000000308007207 */ /* 0x000fc60005000000 */
[----:B------:R0:W-:Y:S04]  /*0d40*/  STL [R1+0x80], R2 ;  /* 0x0000800201007387 */ /* 0x0001e80000100800 */
[----:B------:R0:W-:Y:S02]  /*0d50*/  STL [R1+0x84], R0 ;  /* 0x0000840001007387 */ /* 0x0001e40000100800 */
.L_x_5:
[----:B------:R-:W-:-:S08]  /*0d60*/  NOP ;  /* 0x0000000000007918 */ /* 0x000fd00000000000 */
[----:B------:R-:W1:Y:S02]  /*0d70*/  USETMAXREG.TRY_ALLOC.CTAPOOL UP0, 0xe8 ;  /* 0x000000e8000079c8 */ /* 0x000e640008000600 */
[----:B-1----:R-:W-:-:S13]  /*0d80*/  PLOP3.LUT P0, PT, PT, PT, UP0, 0x80, 0x0 ;  /* 0x000000000000781c */ /* 0x002fda0003f0f008 */
[----:B------:R-:W-:Y:S05]  /*0d90*/  @!P0 BRA `(.L_x_5) ;  /* 0xfffffffc00f08947 */ /* 0x000fea000383ffff */
[----:B------:R-:W-:Y:S01]  /*0da0*/  ULDC.64 UR4, c[0x0][0x598] ;  /* 0x0001660000047ab9 */ /* 0x000fe20000000a00 */
[----:B------:R-:W-:Y:S01]  /*0db0*/  ULDC.64 UR16, c[0x0][0x208] ;  /* 0x0000820000107ab9 */ /* 0x000fe20000000a00 */
[----:B------:R-:W-:-:S04]  /*0dc0*/  ISETP.NE.U32.AND P0, PT, RZ, UR4, PT ;  /* 0x00000004ff007c0c */ /* 0x000fc8000bf05070 */
[----:B------:R-:W-:-:S13]  /*0dd0*/  ISETP.NE.AND.EX P0, PT, RZ, UR5, PT, P0 ;  /* 0x00000005ff007c0c */ /* 0x000fda000bf05300 */
[----:B------:R-:W-:Y:S05]  /*0de0*/  @!P0 BRA `(.L_x_8) ;  /* 0x0000000000208947 */ /* 0x000fea0003800000 */
[----:B0-----:R-:W0:Y:S02]  /*0df0*/  LDC.64 R2, c[0x0][0x598] ;  /* 0x00016600ff027b82 */ /* 0x001e240000000a00 */
[----:B0-----:R-:W2:Y:S02]  /*0e00*/  LDG.E.64 R2, desc[UR16][R2.64] ;  /* 0x0000001002027981 */ /* 0x001ea4000c1e1b00 */
[----:B--2---:R-:W-:-:S04]  /*0e10*/  ISETP.NE.U32.AND P0, PT, R2, RZ, PT ;  /* 0x000000ff0200720c */ /* 0x004fc80003f05070 */
[----:B------:R-:W-:-:S13]  /*0e20*/  ISETP.NE.AND.EX P0, PT, R3, RZ, PT, P0 ;  /* 0x000000ff0300720c */ /* 0x000fda0003f05300 */
[----:B------:R-:W-:Y:S05]  /*0e30*/  @!P0 BRA `(.L_x_8) ;  /* 0x00000000000c8947 */ /* 0x000fea0003800000 */
[----:B------:R-:W2:Y:S02]  /*0e40*/  LD.E R2, desc[UR16][R2.64] ;  /* 0x0000001002027980 */ /* 0x000ea4000c101900 */
[----:B--2---:R-:W-:Y:S01]  /*0e50*/  R2UR UR20, R2 ;  /* 0x00000000021472ca */ /* 0x004fe200000e0000 */
[----:B------:R-:W-:-:S14]  /*0e60*/  BRA `(.L_x_9) ;  /* 0x0000000000247947 */ /* 0x000fdc0003800000 */
.L_x_8:
[----:B------:R-:W-:Y:S02]  /*0e70*/  ULDC.64 UR4, c[0x0][0x588] ;  /* 0x0001620000047ab9 */ /* 0x000fe40000000a00 */
[----:B------:R-:W-:-:S04]  /*0e80*/  ISETP.NE.U32.AND P0, PT, RZ, UR4, PT ;  /* 0x00000004ff007c0c */ /* 0x000fc8000bf05070 */
[----:B------:R-:W-:-:S13]  /*0e90*/  ISETP.NE.AND.EX P0, PT, RZ, UR5, PT, P0 ;  /* 0x00000005ff007c0c */ /* 0x000fda000bf05300 */
[----:B------:R-:W-:Y:S05]  /*0ea0*/  @!P0 BRA `(.L_x_10) ;  /* 0x0000000000108947 */ /* 0x000fea0003800000 */
[----:B0-----:R-:W0:Y:S02]  /*0eb0*/  LDC.64 R2, c[0x0][0x588] ;  /* 0x00016200ff027b82 */ /* 0x001e240000000a00 */
[----:B0-----:R-:W2:Y:S02]  /*0ec0*/  LDG.E R2, desc[UR16][R2.64] ;  /* 0x0000001002027981 */ /* 0x001ea4000c1e1900 */
[----:B--2---:R-:W-:Y:S01]  /*0ed0*/  R2UR UR20, R2 ;  /* 0x00000000021472ca */ /* 0x004fe200000e0000 */
[----:B------:R-:W-:-:S14]  /*0ee0*/  BRA `(.L_x_9) ;  /* 0x0000000000047947 */ /* 0x000fdc0003800000 */
.L_x_10:
[----:B------:R-:W-:-:S05]  /*0ef0*/  ULDC UR20, c[0x0][0x580] ;  /* 0x0001600000147ab9 */ /* 0x000fca0000000800 */
.L_x_9:
[----:B------:R-:W-:Y:S02]  /*0f00*/  ULDC.64 UR4, c[0x0][0x5a0] ;  /* 0x0001680000047ab9 */ /* 0x000fe40000000a00 */
        /* <DEDUP_REMOVED lines=11> */
.L_x_11:
        /* <DEDUP_REMOVED lines=8> */
.L_x_13:
[----:B------:R-:W-:-:S05]  /*1040*/  ULDC UR19, c[0x0][0x584] ;  /* 0x0001610000137ab9 */ /* 0x000fca0000000800 */
.L_x_12:
[----:B------:R-:W-:-:S13]  /*1050*/  LOP3.LUT P0, RZ, R4, 0xff, RZ, 0xc0, !PT ;  /* 0x000000ff04ff7812 */ /* 0x000fda000780c0ff */
[----:B------:R-:W-:Y:S05]  /*1060*/  @!P0 EXIT ;  /* 0x000000000000894d */ /* 0x000fea0003800000 */
[----:B------:R-:W-:Y:S01]  /*1070*/  ULDC UR4, c[0x0][0x28c] ;  /* 0x0000a30000047ab9 */ /* 0x000fe20000000800 */
[----:B------:R-:W-:Y:S02]  /*1080*/  ULOP3.LUT UR21, UR13, 0x1, URZ, 0xfc, !UPT ;  /* 0x000000010d157892 */ /* 0x000fe4000f8efc3f */
[----:B------:R-:W-:-:S04]  /*1090*/  UIADD3 UR4, UR4, 0x3f, URZ ;  /* 0x0000003f04047890 */ /* 0x000fc8000fffe03f */
[----:B------:R-:W-:-:S04]  /*10a0*/  USHF.R.S32.HI UR5, URZ, 0x1f, UR4 ;  /* 0x0000001f3f057899 */ /* 0x000fc80008011404 */
[----:B------:R-:W-:-:S03]  /*10b0*/  ULEA.HI UR5, UR5, UR4, URZ, 0x6 ;  /* 0x0000000405057291 */ /* 0x000fc6000f8f303f */
[----:B------:R-:W-:Y:S01]  /*10c0*/  UMOV UR4, URZ ;  /* 0x0000003f00047c82 */ /* 0x000fe20008000000 */
[----:B------:R-:W-:-:S03]  /*10d0*/  USHF.R.S32.HI UR12, URZ, 0x6, UR5 ;  /* 0x000000063f0c7899 */ /* 0x000fc60008011405 */
[----:B------:R-:W-:-:S09]  /*10e0*/  UMOV UR5, URZ ;  /* 0x0000003f00057c82 */ /* 0x000fd20008000000 */
.L_x_294:
[----:B0-----:R-:W0:Y:S01]  /*10f0*/  S2R R0, SR_TID.X ;  /* 0x0000000000007919 */ /* 0x001e220000002100 */
[----:B-1----:R-:W1:Y:S01]  /*1100*/  S2UR UR11, SR_CgaCtaId ;  /* 0x00000000000b79c3 */ /* 0x002e620000008800 */
[----:B------:R-:W-:Y:S01]  /*1110*/  UMOV UR14, 0x400 ;  /* 0x00000400000e7882 */ /* 0x000fe20000000000 */
[----:B------:R-:W-:Y:S01]  /*1120*/  UMOV UR6, URZ ;  /* 0x0000003f00067c82 */ /* 0x000fe20008000000 */
[----:B------:R-:W-:Y:S01]  /*1130*/  STL [R1+0x74], RZ ;  /* 0x000074ff01007387 */ /* 0x000fe20000100800 */
[----:B------:R-:W-:Y:S01]  /*1140*/  UMOV UR7, URZ ;  /* 0x0000003f00077c82 */ /* 0x000fe20008000000 */
[----:B------:R-:W-:Y:S01]  /*1150*/  UMOV UR8, URZ ;  /* 0x0000003f00087c82 */ /* 0x000fe20008000000 */
[----:B------:R-:W-:Y:S01]  /*1160*/  UMOV UR18, UR5 ;  /* 0x0000000500127c82 */ /* 0x000fe20008000000 */
[----:B------:R-:W-:Y:S01]  /*1170*/  STL [R1+0x70], RZ ;  /* 0x000070ff01007387 */ /* 0x000fe20000100800 */
[----:B--2---:R-:W2:Y:S01]  /*1180*/  LDC R2, c[0x0][0x28c] ;  /* 0x0000a300ff027b82 */ /* 0x004ea20000000800 */
[----:B------:R-:W-:-:S02]  /*1190*/  CS2R R4, SRZ ;  /* 0x0000000000047805 */ /* 0x000fc4000001ff00 */
[----:B------:R-:W-:Y:S01]  /*11a0*/  CS2R R6, SRZ ;  /* 0x0000000000067805 */ /* 0x000fe2000001ff00 */
[----:B------:R-:W-:Y:S01]  /*11b0*/  STL [R1+0x6c], RZ ;  /* 0x00006cff01007387 */ /* 0x000fe20000100800 */
[----:B------:R-:W-:Y:S02]  /*11c0*/  CS2R R8, SRZ ;  /* 0x0000000000087805 */ /* 0x000fe4000001ff00 */
[----:B------:R-:W-:Y:S02]  /*11d0*/  CS2R R10, SRZ ;  /* 0x00000000000a7805 */ /* 0x000fe4000001ff00 */
[----:B------:R-:W-:Y:S01]  /*11e0*/  CS2R R12, SRZ ;  /* 0x00000000000c7805 */ /* 0x000fe2000001ff00 */
[----:B------:R-:W-:Y:S01]  /*11f0*/  STL [R1+0x68], RZ ;  /* 0x000068ff01007387 */ /* 0x000fe20000100800 */
[----:B------:R-:W-:Y:S02]  /*1200*/  CS2R R14, SRZ ;  /* 0x00000000000e7805 */ /* 0x000fe4000001ff00 */
[----:B------:R-:W-:-:S02]  /*1210*/  CS2R R16, SRZ ;  /* 0x0000000000107805 */ /* 0x000fc4000001ff00 */
[----:B------:R-:W-:Y:S01]  /*1220*/  CS2R R18, SRZ ;  /* 0x0000000000127805 */ /* 0x000fe2000001ff00 */
[----:B------:R-:W-:Y:S01]  /*1230*/  STL [R1+0x64], RZ ;  /* 0x000064ff01007387 */ /* 0x000fe20000100800 */
[----:B------:R-:W-:Y:S02]  /*1240*/  CS2R R20, SRZ ;  /* 0x0000000000147805 */ /* 0x000fe4000001ff00 */
[----:B------:R-:W-:Y:S02]  /*1250*/  CS2R R22, SRZ ;  /* 0x0000000000167805 */ /* 0x000fe4000001ff00 */
[----:B------:R-:W-:Y:S01]  /*1260*/  CS2R R152, SRZ ;  /* 0x0000000000987805 */ /* 0x000fe2000001ff00 */
[----:B------:R-:W-:Y:S01]  /*1270*/  STL [R1+0x60], RZ ;  /* 0x000060ff01007387 */ /* 0x000fe20000100800 */
[----:B-1----:R-:W-:Y:S01]  /*1280*/  ULEA UR14, UR11, UR14, 0x18 ;  /* 0x0000000e0b0e7291 */ /* 0x002fe2000f8ec03f */
[----:B------:R-:W-:Y:S02]  /*1290*/  CS2R R154, SRZ ;  /* 0x00000000009a7805 */ /* 0x000fe4000001ff00 */
[----:B------:R-:W-:Y:S01]  /*12a0*/  CS2R R156, SRZ ;  /* 0x00000000009c7805 */ /* 0x000fe2000001ff00 */
[----:B------:R-:W-:Y:S01]  /*12b0*/  STL [R1+0x5c], RZ ;  /* 0x00005cff01007387 */ /* 0x000fe20000100800 */
[----:B------:R-:W-:-:S02]  /*12c0*/  CS2R R158, SRZ ;  /* 0x00000000009e7805 */ /* 0x000fc4000001ff00 */
[----:B------:R-:W-:Y:S02]  /*12d0*/  CS2R R160, SRZ ;  /* 0x0000000000a07805 */ /* 0x000fe4000001ff00 */
[----:B------:R-:W-:Y:S02]  /*12e0*/  CS2R R162, SRZ ;  /* 0x0000000000a27805 */ /* 0x000fe4000001ff00 */
[----:B0-----:R-:W-:Y:S01]  /*12f0*/  LOP3.LUT R0, R0, 0x80, RZ, 0xc0, !PT ;  /* 0x0000008000007812 */ /* 0x001fe200078ec0ff */
[----:B------:R-:W-:Y:S01]  /*1300*/  STL [R1+0x58], RZ ;  /* 0x000058ff01007387 */ /* 0x000fe20000100800 */
[----:B--2---:R-:W-:Y:S02]  /*1310*/  ISETP.GE.AND P0, PT, R2, 0x1, PT ;  /* 0x000000010200780c */ /* 0x004fe40003f06270 */
[----:B------:R-:W-:Y:S02]  /*1320*/  CS2R R2, SRZ ;  /* 0x0000000000027805 */ /* 0x000fe4000001ff00 */
[----:B------:R-:W-:Y:S01]  /*1330*/  SHF.R.U32.HI R0, RZ, 0x7, R0 ;  /* 0x00000007ff007819 */ /* 0x000fe20000011600 */
[----:B------:R-:W-:Y:S01]  /*1340*/  STL [R1+0x54], RZ ;  /* 0x000054ff01007387 */ /* 0x000fe20000100800 */
[----:B------:R-:W-:-:S02]  /*1350*/  CS2R R164, SRZ ;  /* 0x0000000000a47805 */ /* 0x000fc4000001ff00 */
[----:B------:R-:W-:Y:S02]  /*1360*/  CS2R R166, SRZ ;  /* 0x0000000000a67805 */ /* 0x000fe4000001ff00 */
[----:B------:R-:W-:Y:S01]  /*1370*/  CS2R R168, SRZ ;  /* 0x0000000000a87805 */ /* 0x000fe2000001ff00 */
[----:B------:R-:W-:Y:S01]  /*1380*/  STL [R1+0x50], RZ ;  /* 0x000050ff01007387 */ /* 0x000fe20000100800 */
[----:B------:R-:W-:Y:S02]  /*1390*/  CS2R R170, SRZ ;  /* 0x0000000000aa7805 */ /* 0x000fe4000001ff00 */
[----:B------:R-:W-:Y:S02]  /*13a0*/  CS2R R172, SRZ ;  /* 0x0000000000ac7805 */ /* 0x000fe4000001ff00 */
[----:B------:R-:W-:Y:S01]  /*13b0*/  CS2R R174, SRZ ;  /* 0x0000000000ae7805 */ /* 0x000fe2000001ff00 */
[----:B------:R-:W0:Y:S01]  /*13c0*/  SHFL.IDX PT, R0, R0, RZ, 0x1f ;  /* 0x00001fff00007589 */ /* 0x000e2200000e0000 */
[----:B------:R-:W-:-:S02]  /*13d0*/  CS2R R176, SRZ ;  /* 0x0000000000b07805 */ /* 0x000fc4000001ff00 */
[----:B------:R-:W-:Y:S02]  /*13e0*/  CS2R R178, SRZ ;  /* 0x0000000000b27805 */ /* 0x000fe4000001ff00 */
[----:B------:R-:W-:Y:S01]  /*13f0*/  CS2R R180, SRZ ;  /* 0x0000000000b47805 */ /* 0x000fe2000001ff00 */
[----:B------:R1:W-:Y:S01]  /*1400*/  STL [R1+0x4c], RZ ;  /* 0x00004cff01007387 */ /* 0x0003e20000100800 */
[----:B------:R-:W-:Y:S02]  /*1410*/  CS2R R182, SRZ ;  /* 0x0000000000b67805 */ /* 0x000fe4000001ff00 */
[----:B------:R-:W-:Y:S02]  /*1420*/  CS2R R184, SRZ ;  /* 0x0000000000b87805 */ /* 0x000fe4000001ff00 */
[----:B------:R-:W-:Y:S01]  /*1430*/  CS2R R186, SRZ ;  /* 0x0000000000ba7805 */ /* 0x000fe2000001ff00 */
[----:B------:R1:W-:Y:S01]  /*1440*/  STL [R1+0x48], RZ ;  /* 0x000048ff01007387 */ /* 0x0003e20000100800 */
        /* <DEDUP_REMOVED lines=14> */
[----:B------:R-:W-:Y:S02]  /*1530*/  CS2R R210, SRZ ;  /* 0x0000000000d27805 */ /* 0x000fe4000001ff00 */
[----:B0-----:R-:W-:Y:S01]  /*1540*/  R2UR UR9, R0 ;  /* 0x00000000000972ca */ /* 0x001fe200000e0000 */
[----:B------:R1:W-:Y:S01]  /*1550*/  STL [R1+0x38], RZ ;  /* 0x000038ff01007387 */ /* 0x0003e20000100800 */
[----:B------:R-:W-:Y:S01]  /*1560*/  IMAD.MOV.U32 R0, RZ, RZ, RZ ;  /* 0x000000ffff007224 */ /* 0x000fe200078e00ff */
[----:B------:R-:W-:-:S02]  /*1570*/  CS2R R212, SRZ ;  /* 0x0000000000d47805 */ /* 0x000fc4000001ff00 */
[----:B------:R-:W-:Y:S01]  /*1580*/  CS2R R214, SRZ ;  /* 0x0000000000d67805 */ /* 0x000fe2000001ff00 */
[----:B------:R1:W-:Y:S01]  /*1590*/  STL [R1+0x34], RZ ;  /* 0x000034ff01007387 */ /* 0x0003e20000100800 */
[----:B------:R-:W-:Y:S02]  /*15a0*/  CS2R R216, SRZ ;  /* 0x0000000000d87805 */ /* 0x000fe4000001ff00 */
[----:B------:R-:W-:Y:S02]  /*15b0*/  CS2R R218, SRZ ;  /* 0x0000000000da7805 */ /* 0x000fe4000001ff00 */
[----:B------:R-:W-:Y:S01]  /*15c0*/  CS2R R220, SRZ ;  /* 0x0000000000dc7805 */ /* 0x000fe2000001ff00 */
[----:B------:R1:W-:Y:S01]  /*15d0*/  STL [R1+0x30], RZ ;  /* 0x000030ff01007387 */ /* 0x0003e20000100800 */
[----:B------:R-:W-:Y:S02]  /*15e0*/  CS2R R222, SRZ ;  /* 0x0000000000de7805 */ /* 0x000fe4000001ff00 */
[----:B------:R-:W-:Y:S01]  /*15f0*/  CS2R R224, SRZ ;  /* 0x0000000000e07805 */ /* 0x000fe2000001ff00 */
[----:B------:R-:W-:Y:S01]  /*1600*/  IMAD.MOV.U32 R226, RZ, RZ, RZ ;  /* 0x000000ffffe27224 */ /* 0x000fe200078e00ff */
[----:B------:R1:W-:Y:S01]  /*1610*/  STL [R1+0x2c], RZ ;  /* 0x00002cff01007387 */ /* 0x0003e20000100800 */
[----:B------:R-:W-:Y:S01]  /*1620*/  ULEA.HI UR10, UR9, UR9, URZ, 0x1 ;  /* 0x00000009090a7291 */ /* 0x000fe2000f8f083f */
[----:B------:R-:W-:Y:S01]  /*1630*/  IMAD.U32 R227, RZ, RZ, UR4 ;  /* 0x00000004ffe37e24 */ /* 0x000fe2000f8e00ff */
[----:B------:R-:W-:Y:S01]  /*1640*/  CS2R R24, SRZ ;  /* 0x0000000000187805 */ /* 0x000fe2000001ff00 */
[----:B------:R1:W-:Y:S01]  /*1650*/  STL [R1+0x28], RZ ;  /* 0x000028ff01007387 */ /* 0x0003e20000100800 */
[----:B------:R-:W-:Y:S01]  /*1660*/  ULOP3.LUT UR10, UR10, 0xffffe, URZ, 0xc0, !UPT ;  /* 0x000ffffe0a0a7892 */ /* 0x000fe2000f8ec03f */
[----:B------:R-:W-:-:S02]  /*1670*/  CS2R R26, SRZ ;  /* 0x00000000001a7805 */ /* 0x000fc4000001ff00 */
[----:B------:R-:W-:Y:S01]  /*1680*/  CS2R R28, SRZ ;  /* 0x00000000001c7805 */ /* 0x000fe2000001ff00 */
[----:B------:R1:W-:Y:S01]  /*1690*/  STL [R1+0x24], RZ ;  /* 0x000024ff01007387 */ /* 0x0003e20000100800 */
[----:B------:R-:W-:Y:S01]  /*16a0*/  UIADD3 UR10, UR9, -UR10, URZ ;  /* 0x8000000a090a7290 */ /* 0x000fe2000fffe03f */
[----:B---34-:R-:W-:Y:S02]  /*16b0*/  CS2R R30, SRZ ;  /* 0x00000000001e7805 */ /* 0x018fe4000001ff00 */
[----:B------:R-:W-:Y:S01]  /*16c0*/  CS2R R32, SRZ ;  /* 0x0000000000207805 */ /* 0x000fe2000001ff00 */
[----:B------:R1:W-:Y:S01]  /*16d0*/  STL [R1+0x20], RZ ;  /* 0x000020ff01007387 */ /* 0x0003e20000100800 */
[----:B------:R-:W-:Y:S01]  /*16e0*/  ULEA UR10, UR10, UR14, 0xc ;  /* 0x0000000e0a0a7291 */ /* 0x000fe2000f8e603f */
[----:B------:R-:W-:Y:S02]  /*16f0*/  CS2R R34, SRZ ;  /* 0x0000000000227805 */ /* 0x000fe4000001ff00 */
[----:B------:R-:W-:Y:S01]  /*1700*/  CS2R R36, SRZ ;  /* 0x0000000000247805 */ /* 0x000fe2000001ff00 */
[----:B------:R1:W-:Y:S01]  /*1710*/  STL [R1+0x1c], RZ ;  /* 0x00001cff01007387 */ /* 0x0003e20000100800 */
[----:B------:R-:W-:Y:S01]  /*1720*/  UIADD3 UR10, UR10, 0x180, URZ ;  /* 0x000001800a0a7890 */ /* 0x000fe2000fffe03f */
[----:B------:R-:W-:-:S02]  /*1730*/  CS2R R38, SRZ ;  /* 0x0000000000267805 */ /* 0x000fc4000001ff00 */
[----:B------:R-:W-:Y:S01]  /*1740*/  CS2R R40, SRZ ;  /* 0x0000000000287805 */ /* 0x000fe2000001ff00 */
[----:B------:R1:W-:Y:S01]  /*1750*/  STL [R1+0x18], RZ ;  /* 0x000018ff01007387 */ /* 0x0003e20000100800 */
[----:B------:R-:W-:Y:S01]  /*1760*/  USHF.R.U32.HI UR10, URZ, 0x4, UR10 ;  /* 0x000000043f0a7899 */ /* 0x000fe2000801160a */
[----:B------:R-:W-:Y:S02]  /*1770*/  CS2R R42, SRZ ;  /* 0x00000000002a7805 */ /* 0x000fe4000001ff00 */
[----:B------:R-:W-:Y:S01]  /*1780*/  CS2R R44, SRZ ;  /* 0x00000000002c7805 */ /* 0x000fe2000001ff00 */
[----:B------:R1:W-:Y:S01]  /*1790*/  STL [R1+0x14], RZ ;  /* 0x000014ff01007387 */ /* 0x0003e20000100800 */
[----:B------:R-:W-:Y:S01]  /*17a0*/  ULOP3.LUT UR15, UR10, 0x3fff, URZ, 0xc0, !UPT ;  /* 0x00003fff0a0f7892 */ /* 0x000fe2000f8ec03f */
        /* <DEDUP_REMOVED lines=18> */
[----:B------:R1:W-:Y:S01]  /*18d0*/  STL [R1], RZ ;  /* 0x000000ff01007387 */ /* 0x0003e20000100800 */
[----:B------:R-:W-:-:S02]  /*18e0*/  CS2R R74, SRZ ;  /* 0x00000000004a7805 */ /* 0x000fc4000001ff00 */
[----:B------:R-:W-:Y:S02]  /*18f0*/  CS2R R76, SRZ ;  /* 0x00000000004c7805 */ /* 0x000fe4000001ff00 */
[----:B------:R-:W-:Y:S02]  /*1900*/  CS2R R78, SRZ ;  /* 0x00000000004e7805 */ /* 0x000fe4000001ff00 */
[----:B------:R-:W-:Y:S02]  /*1910*/  CS2R R80, SRZ ;  /* 0x0000000000507805 */ /* 0x000fe4000001ff00 */
[----:B------:R-:W-:Y:S02]  /*1920*/  CS2R R82, SRZ ;  /* 0x0000000000527805 */ /* 0x000fe4000001ff00 */
[----:B------:R-:W-:Y:S02]  /*1930*/  CS2R R84, SRZ ;  /* 0x0000000000547805 */ /* 0x000fe4000001ff00 */
        /* <DEDUP_REMOVED lines=32> */
[----:B------:R-:W-:Y:S01]  /*1b40*/  CS2R R150, SRZ ;  /* 0x0000000000967805 */ /* 0x000fe2000001ff00 */
[----:B-1----:R-:W-:Y:S06]  /*1b50*/  @!P0 BRA `(.L_x_14) ;  /* 0x0000001000688947 */ /* 0x002fec0003800000 */
[----:B------:R-:W-:-:S06]  /*1b60*/  UISETP.NE.AND UP0, UPT, UR21, 0x3, UPT ;  /* 0x000000031500788c */ /* 0x000fcc000bf05270 */
[----:B------:R-:W-:-:S13]  /*1b70*/  PLOP3.LUT P1, PT, PT, PT, UP0, 0x80, 0x0 ;  /* 0x000000000000781c */ /* 0x000fda0003f2f008 */
[----:B------:R-:W-:Y:S05]  /*1b80*/  @!P1 BRA `(.L_x_15) ;  /* 0x0000000000049947 */ /* 0x000fea0003800000 */
[----:B------:R-:W-:Y:S01]  /*1b90*/  BPT.TRAP 0x1 ;  /* 0x000000040000795c */ /* 0x000fe20000300000 */
.L_x_15:
[----:B------:R-:W-:Y:S01]  /*1ba0*/  ULEA UR6, UR5, UR14, 0x3 ;  /* 0x0000000e05067291 */ /* 0x000fe2000f8e183f */
[----:B------:R-:W-:-:S05]  /*1bb0*/  IMAD.U32 R0, RZ, RZ, UR4 ;  /* 0x00000004ff007e24 */ /* 0x000fca000f8e00ff */
[----:B------:R-:W-:-:S04]  /*1bc0*/  SHF.L.U32 R0, R0, 0x1f, RZ ;  /* 0x0000001f00007819 */ /* 0x000fc800000006ff */
[----:B------:R0:W1:Y:S01]  /*1bd0*/  SYNCS.PHASECHK.TRANS64.TRYWAIT P0, [UR6], R0 ;  /* 0x00000000ff0075a7 */ /* 0x0000620008000146 */
[----:B------:R-:W-:Y:S05]  /*1be0*/  @!P1 BRA `(.L_x_16) ;  /* 0x0000000000049947 */ /* 0x000fea0003800000 */
[----:B------:R-:W-:Y:S01]  /*1bf0*/  BPT.TRAP 0x1 ;  /* 0x000000040000795c */ /* 0x000fe20000300000 */
.L_x_16:
[----:B-1----:R-:W-:Y:S05]  /*1c00*/  @P0 BRA `(.L_x_17) ;  /* 0x0000000000080947 */ /* 0x002fea0003800000 */
[----:B------:R-:W1:Y:S02]  /*1c10*/  SYNCS.PHASECHK.TRANS64.TRYWAIT P0, [UR6], R0 ;  /* 0x00000000ff0075a7 */ /* 0x000e640008000146 */
[----:B-1----:R-:W-:Y:S05]  /*1c20*/  @!P0 BRA `(.L_x_18) ;  /* 0x000000e400b48947 */ /* 0x002fea0003800000 */
.L_x_17:
[----:B------:R-:W-:Y:S01]  /*1c30*/  UIADD3 UR6, UR14, 0x12180, URZ ;  /* 0x000121800e067890 */ /* 0x000fe2000fffe03f */
[----:B------:R-:W-:Y:S01]  /*1c40*/  WARPGROUP.ARRIVE ;  /* 0x00000000000079c5 */ /* 0x000fe20000000000 */
[----:B------:R-:W-:Y:S01]  /*1c50*/  ULOP3.LUT UR8, UR15, 0x10000, URZ, 0xfc, !UPT ;  /* 0x000100000f087892 */ /* 0x000fe2000f8efc3f */
[----:B------:R2:W-:Y:S01]  /*1c60*/  STL [R1+0x74], RZ ;  /* 0x000074ff01007387 */ /* 0x0005e20000100800 */
[----:B------:R-:W-:Y:S01]  /*1c70*/  USHF.R.U32.HI UR6, URZ, 0x4, UR6 ;  /* 0x000000043f067899 */ /* 0x000fe20008011606 */
[----:B01----:R-:W-:Y:S01]  /*1c80*/  IMAD.MOV.U32 R0, RZ, RZ, RZ ;  /* 0x000000ffff007224 */ /* 0x003fe200078e00ff */
[----:B------:R-:W-:Y:S01]  /*1c90*/  ULEA UR8, UR5, UR8, 0x9 ;  /* 0x0000000805087291 */ /* 0x000fe2000f8e483f */
[----:B------:R2:W-:Y:S01]  /*1ca0*/  STL [R1+0x70], RZ ;  /* 0x000070ff01007387 */ /* 0x0005e20000100800 */
[----:B------:R-:W-:Y:S01]  /*1cb0*/  ULOP3.LUT UR6, UR6, 0x3fff, URZ, 0xc0, !UPT ;  /* 0x00003fff06067892 */ /* 0x000fe2000f8ec03f */
[----:B------:R-:W-:Y:S01]  /*1cc0*/  CS2R R2, SRZ ;  /* 0x0000000000027805 */ /* 0x000fe2000001ff00 */
[----:B------:R-:W-:Y:S01]  /*1cd0*/  UMOV UR9, 0x80000020 ;  /* 0x8000002000097882 */ /* 0x000fe20000000000 */
[----:B------:R-:W-:Y:S01]  /*1ce0*/  UMOV UR11, 0x80000020 ;  /* 0x80000020000b7882 */ /* 0x000fe20000000000 */
[----:B------:R-:W-:Y:S01]  /*1cf0*/  ULOP3.LUT UR6, UR6, 0x10000, URZ, 0xfc, !UPT ;  /* 0x0001000006067892 */ /* 0x000fe2000f8efc3f */
[----:B------:R2:W-:Y:S01]  /*1d00*/  STL [R1+0x6c], RZ ;  /* 0x00006cff01007387 */ /* 0x0005e20000100800 */
[----:B------:R-:W-:Y:S01]  /*1d10*/  ULDC UR7, c[0x0][0x50c] ;  /* 0x0001430000077ab9 */ /* 0x000fe20000000800 */
[----:B------:R-:W-:Y:S01]  /*1d20*/  CS2R R4, SRZ ;  /* 0x0000000000047805 */ /* 0x000fe2000001ff00 */
[----:B------:R-:W-:Y:S01]  /*1d30*/  ULEA UR10, UR5, UR6, 0xa ;  /* 0x00000006050a7291 */ /* 0x000fe2000f8e503f */
[----:B------:R2:W-:Y:S01]  /*1d40*/  STL [R1+0x68], RZ ;  /* 0x000068ff01007387 */ /* 0x0005e20000100800 */
[----:B------:R-:W-:Y:S01]  /*1d50*/  UISETP.NE.AND UP0, UPT, UR7, 0x2, UPT ;  /* 0x000000020700788c */ /* 0x000fe2000bf05270 */
[----:B------:R-:W-:Y:S01]  /*1d60*/  CS2R R6, SRZ ;  /* 0x0000000000067805 */ /* 0x000fe2000001ff00 */
[----:B------:R-:W-:Y:S01]  /*1d70*/  UMOV UR6, 0x2 ;  /* 0x0000000200067882 */ /* 0x000fe20000000000 */
[----:B------:R2:W-:Y:S01]  /*1d80*/  STL [R1+0x64], RZ ;  /* 0x000064ff01007387 */ /* 0x0005e20000100800 */
[----:B------:R-:W-:Y:S01]  /*1d90*/  USEL UR7, URZ, 0x1, UP0 ;  /* 0x000000013f077887 */ /* 0x000fe20008000000 */
[----:B------:R-:W-:-:S02]  /*1da0*/  CS2R R8, SRZ ;  /* 0x0000000000087805 */ /* 0x000fc4000001ff00 */
[----:B------:R-:W-:Y:S01]  /*1db0*/  CS2R R10, SRZ ;  /* 0x00000000000a7805 */ /* 0x000fe2000001ff00 */
[----:B------:R-:W-:Y:S01]  /*1dc0*/  QGMMA.64x256x32.F32.E4M3.E5M2 R24, gdesc[UR8], RZ, !UPT ;  /* 0x03e00000081879f3 */ /* 0x000fe2000c7028ff */
[----:B------:R2:W-:Y:S01]  /*1dd0*/  STL [R1+0x60], RZ ;  /* 0x000060ff01007387 */ /* 0x0005e20000100800 */
[----:B------:R-:W-:Y:S01]  /*1de0*/  UIADD3 UR8, UR8, 0x2, URZ ;  /* 0x0000000208087890 */ /* 0x000fe2000fffe03f */
[----:B------:R-:W-:Y:S01]  /*1df0*/  ISETP.NE.AND P0, PT, RZ, UR7, PT ;  /* 0x00000007ff007c0c */ /* 0x000fe2000bf05270 */
[----:B------:R-:W-:Y:S01]  /*1e00*/  UIADD3 UR10, UR10, 0x2, URZ ;  /* 0x000000020a0a7890 */ /* 0x000fe2000fffe03f */
[----:B------:R2:W-:Y:S01]  /*1e10*/  STL [R1+0x5c], RZ ;  /* 0x00005cff01007387 */ /* 0x0005e20000100800 */
[----:B------:R-:W-:Y:S01]  /*1e20*/  UMOV UR9, 0x80000020 ;  /* 0x8000002000097882 */ /* 0x000fe20000000000 */
[----:B------:R-:W-:Y:S01]  /*1e30*/  UMOV UR11, 0x80000020 ;  /* 0x80000020000b7882 */ /* 0x000fe20000000000 */
        /* <DEDUP_REMOVED lines=58> */
[----:B------:R-:W-:-:S03]  /*21e0*/  IMAD.MOV.U32 R226, RZ, RZ, RZ ;  /* 0x000000ffffe27224 */ /* 0x000fc600078e00ff */
[----:B------:R2:W-:Y:S04]  /*21f0*/  STL [R1+0x1c], RZ ;  /* 0x00001cff01007387 */ /* 0x0005e80000100800 */
[----:B------:R2:W-:Y:S04]  /*2200*/  STL [R1+0x18], RZ ;  /* 0x000018ff01007387 */ /* 0x0005e80000100800 */
[----:B------:R2:W-:Y:S04]  /*2210*/  STL [R1+0x14], RZ ;  /* 0x000014ff01007387 */ /* 0x0005e80000100800 */
[----:B------:R2:W-:Y:S04]  /*2220*/  STL [R1+0x10], RZ ;  /* 0x000010ff01007387 */ /* 0x0005e80000100800 */
[----:B------:R2:W-:Y:S04]  /*2230*/  STL [R1+0xc], RZ ;  /* 0x00000cff01007387 */ /* 0x0005e80000100800 */
[----:B------:R2:W-:Y:S04]  /*2240*/  STL [R1+0x8], RZ ;  /* 0x000008ff01007387 */ /* 0x0005e80000100800 */
[----:B------:R2:W-:Y:S04]  /*2250*/  STL [R1+0x4], RZ ;  /* 0x000004ff01007387 */ /* 0x0005e80000100800 */
[----:B------:R2:W-:Y:S01]  /*2260*/  STL [R1], RZ ;  /* 0x000000ff01007387 */ /* 0x0005e20000100800 */
[----:B------:R-:W-:Y:S01]  /*2270*/  QGMMA.64x256x32.F32.E4M3.E5M2 R24, gdesc[UR8], R24, gsb0 ;  /* 0x03e00000081879f3 */ /* 0x000fe20008002818 */
[----:B------:R-:W-:Y:S05]  /*2280*/  @!P0 BRA `(.L_x_19) ;  /* 0x0000000800808947 */ /* 0x000fea0003800000 */
[----:B------:R-:W-:Y:S02]  /*2290*/  WARPGROUP.DEPBAR.LE gsb0, 0x0 ;  /* 0x00008000000079c5 */ /* 0x000fe40000010000 */
[----:B------:R-:W-:-:S01]  /*22a0*/  FADD R227, RZ, R122 ;  /* 0x0000007affe37221 */ /* 0x000fc20000000000 */
[----:B------:R-:W-:Y:S01]  /*22b0*/  FADD R226, RZ, R24 ;  /* 0x00000018ffe27221 */ /* 0x000fe20000000000 */
[----:B------:R-:W-:-:S01]  /*22c0*/  FADD R225, RZ, R25 ;  /* 0x00000019ffe17221 */ /* 0x000fc20000000000 */
[----:B------:R-:W-:Y:S01]  /*22d0*/  FADD R224, RZ, R26 ;  /* 0x0000001affe07221 */ /* 0x000fe20000000000 */
[----:B------:R-:W-:-:S01]  /*22e0*/  FADD R223, RZ, R27 ;  /* 0x0000001bffdf7221 */ /* 0x000fc20000000000 */
[----:B------:R0:W-:Y:S01]  /*22f0*/  STL [R1], R227 ;  /* 0x000000e301007387 */ /* 0x0001e20000100800 */
[----:B------:R-:W-:-:S01]  /*2300*/  FADD R222, RZ, R28 ;  /* 0x0000001cffde7221 */ /* 0x000fc20000000000 */
[----:B------:R-:W-:Y:S01]  /*2310*/  FADD R221, RZ, R29 ;  /* 0x0000001dffdd7221 */ /* 0x000fe20000000000 */
[----:B------:R-:W-:-:S01]  /*2320*/  FADD R220, RZ, R30 ;  /* 0x0000001effdc7221 */ /* 0x000fc20000000000 */
[----:B------:R-:W-:Y:S01]  /*2330*/  FADD R219, RZ, R31 ;  /* 0x0000001fffdb7221 */ /* 0x000fe20000000000 */
[----:B------:R-:W-:-:S01]  /*2340*/  FADD R218, RZ, R32 ;  /* 0x00000020ffda7221 */ /* 0x000fc20000000000 */
[----:B------:R-:W-:Y:S01]  /*2350*/  FADD R217, RZ, R33 ;  /* 0x00000021ffd97221 */ /* 0x000fe20000000000 */
[----:B------:R-:W-:-:S01]  /*2360*/  FADD R216, RZ, R34 ;  /* 0x00000022ffd87221 */ /* 0x000fc20000000000 */
[----:B------:R-:W-:Y:S01]  /*2370*/  FADD R215, RZ, R35 ;  /* 0x00000023ffd77221 */ /* 0x000fe20000000000 */
[----:B------:R-:W-:-:S01]  /*2380*/  FADD R214, RZ, R36 ;  /* 0x00000024ffd67221 */ /* 0x000fc20000000000 */
[----:B0-----:R-:W-:Y:S01]  /*2390*/  FADD R227, RZ, R123 ;  /* 0x0000007bffe37221 */ /* 0x001fe20000000000 */
[----:B------:R-:W-:-:S01]  /*23a0*/  FADD R213, RZ, R37 ;  /* 0x00000025ffd57221 */ /* 0x000fc20000000000 */
[----:B------:R-:W-:Y:S01]  /*23b0*/  FADD R212, RZ, R38 ;  /* 0x00000026ffd47221 */ /* 0x000fe20000000000 */
[----:B------:R-:W-:-:S01]  /*23c0*/  FADD R211, RZ, R39 ;  /* 0x00000027ffd37221 */ /* 0x000fc20000000000 */
[----:B------:R-:W-:Y:S01]  /*23d0*/  FADD R210, RZ, R40 ;  /* 0x00000028ffd27221 */ /* 0x000fe20000000000 */
[----:B------:R0:W-:Y:S01]  /*23e0*/  STL [R1+0x4], R227 ;  /* 0x000004e301007387 */ /* 0x0001e20000100800 */
        /* <DEDUP_REMOVED lines=93> */
[----:B------:R-:W-:Y:S01]  /*29c0*/  UMOV UR6, URZ ;  /* 0x0000003f00067c82 */ /* 0x000fe20008000000 */
[----:B0-----:R-:W-:-:S05]  /*29d0*/  FADD R227, RZ, R130 ;  /* 0x00000082ffe37221 */ /* 0x001fca0000000000 */
[----:B------:R0:W-:Y:S02]  /*29e0*/  STL [R1+0x20], R227 ;  /* 0x000020e301007387 */ /* 0x0001e40000100800 */
        /* <DEDUP_REMOVED lines=42> */
.L_x_19:
[----:B------:R-:W-:-:S04]  /*2c90*/  UIADD3 UR18, UR5, 0x1, URZ ;  /* 0x0000000105127890 */ /* 0x000fc8000fffe03f */
[----:B------:R-:W-:-:S04]  /*2ca0*/  UISETP.NE.AND UP0, UPT, UR18, 0x9, UPT ;  /* 0x000000091200788c */ /* 0x000fc8000bf05270 */
[----:B------:R-:W-:Y:S02]  /*2cb0*/  USEL UR8, URZ, 0x1, UP0 ;  /* 0x000000013f087887 */ /* 0x000fe40008000000 */
[----:B------:R-:W-:Y:S02]  /*2cc0*/  USEL UR18, UR18, URZ, UP0 ;  /* 0x0000003f12127287 */ /* 0x000fe40008000000 */
[----:B------:R-:W-:-:S06]  /*2cd0*/  ULOP3.LUT UR8, UR4, UR8, URZ, 0x3c, !UPT ;  /* 0x0000000804087292 */ /* 0x000fcc000f8e3c3f */
[----:B0-----:R-:W-:Y:S01]  /*2ce0*/  IMAD.U32 R227, RZ, RZ, UR8 ;  /* 0x00000008ffe37e24 */ /* 0x001fe2000f8e00ff */
[----:B------:R-:W-:-:S06]  /*2cf0*/  UMOV UR8, 0x1 ;  /* 0x0000000100087882 */ /* 0x000fcc0000000000 */
.L_x_14:
[----:B------:R-:W-:-:S04]  /*2d00*/  UISETP.LT.AND UP0, UPT, UR12, 0x1, UPT ;  /* 0x000000010c00788c */ /* 0x000fc8000bf01270 */
[----:B------:R-:W-:-:S04]  /*2d10*/  USEL UR9, UR12, 0x1, UP0 ;  /* 0x000000010c097887 */ /* 0x000fc80008000000 */
[----:B------:R-:W-:-:S04]  /*2d20*/  UIADD3 UR9, UR12, -UR9, URZ ;  /* 0x800000090c097290 */ /* 0x000fc8000fffe03f */
[----:B------:R-:W-:-:S06]  /*2d30*/  UISETP.GE.AND UP0, UPT, UR9, 0x1, UPT ;  /* 0x000000010900788c */ /* 0x000fcc000bf06270 */
[----:B------:R-:W-:-:S13]  /*2d40*/  PLOP3.LUT P0, PT, PT, PT, UP0, 0x80, 0x0 ;  /* 0x000000000000781c */ /* 0x000fda0003f0f008 */
[----:B------:R-:W-:Y:S05]  /*2d50*/  @!P0 BRA `(.L_x_20) ;  /* 0x0000001000848947 */ /* 0x000fea0003800000 */
[----:B------:R-:W-:Y:S01]  /*2d60*/  IMAD.U32 R228, RZ, RZ, UR9 ;  /* 0x00000009ffe47e24 */ /* 0x000fe2000f8e00ff */
[----:B------:R-:W-:Y:S01]  /*2d70*/  UMOV UR23, UR5 ;  /* 0x0000000500177c82 */ /* 0x000fe20008000000 */
[----:B------:R-:W-:-:S05]  /*2d80*/  ULDC UR24, c[0x0][0x50c] ;  /* 0x0001430000187ab9 */ /* 0x000fca0000000800 */
.L_x_28:
[----:B------:R-:W-:-:S06]  /*2d90*/  UISETP.NE.AND UP0, UPT, UR21, 0x3, UPT ;  /* 0x000000031500788c */ /* 0x000fcc000bf05270 */
[----:B------:R-:W-:-:S13]  /*2da0*/  PLOP3.LUT P1, PT, PT, PT, UP0, 0x80, 0x0 ;  /* 0x000000000000781c */ /* 0x000fda0003f2f008 */
[----:B01----:R-:W-:Y:S05]  /*2db0*/  @!P1 BRA `(.L_x_21) ;  /* 0x0000000000049947 */ /* 0x003fea0003800000 */
[----:B------:R-:W-:Y:S01]  /*2dc0*/  BPT.TRAP 0x1 ;  /* 0x000000040000795c */ /* 0x000fe20000300000 */
.L_x_21:
[----:B------:R-:W0:Y:S01]  /*2dd0*/  S2UR UR9, SR_CgaCtaId ;  /* 0x00000000000979c3 */ /* 0x000e220000008800 */
[----:B------:R-:W-:Y:S01]  /*2de0*/  UMOV UR14, 0x400 ;  /* 0x00000400000e7882 */ /* 0x000fe20000000000 */
[----:B------:R-:W-:Y:S01]  /*2df0*/  SHF.L.U32 R229, R227, 0x1f, RZ ;  /* 0x0000001fe3e57819 */ /* 0x000fe200000006ff */
[----:B0-----:R-:W-:-:S04]  /*2e00*/  ULEA UR14, UR9, UR14, 0x18 ;  /* 0x0000000e090e7291 */ /* 0x001fc8000f8ec03f */
[----:B------:R-:W-:-:S09]  /*2e10*/  ULEA UR9, UR18, UR14, 0x3 ;  /* 0x0000000e12097291 */ /* 0x000fd2000f8e183f */
[----:B------:R0:W1:Y:S01]  /*2e20*/  SYNCS.PHASECHK.TRANS64.TRYWAIT P0, [UR9], R229 ;  /* 0x000000e5ff0075a7 */ /* 0x0000620008000149 */
[----:B------:R-:W-:Y:S05]  /*2e30*/  @!P1 BRA `(.L_x_22) ;  /* 0x0000000000049947 */ /* 0x000fea0003800000 */
[----:B------:R-:W-:Y:S01]  /*2e40*/  BPT.TRAP 0x1 ;  /* 0x000000040000795c */ /* 0x000fe20000300000 */
.L_x_22:
[----:B-1----:R-:W-:Y:S05]  /*2e50*/  @P0 BRA `(.L_x_23) ;  /* 0x0000000000080947 */ /* 0x002fea0003800000 */
[----:B------:R-:W1:Y:S02]  /*2e60*/  SYNCS.PHASECHK.TRANS64.TRYWAIT P0, [UR9], R229 ;  /* 0x000000e5ff0075a7 */ /* 0x000e640008000149 */
[----:B-1----:R-:W-:Y:S05]  /*2e70*/  @!P0 BRA `(.L_x_24) ;  /* 0x000000d400388947 */ /* 0x002fea0003800000 */
.L_x_23:
[----:B------:R-:W-:Y:S01]  /*2e80*/  UIADD3 UR9, UR14, 0x12180, URZ ;  /* 0x000121800e097890 */ /* 0x000fe2000fffe03f */
[----:B------:R-:W-:Y:S01]  /*2e90*/  WARPGROUP.ARRIVE ;  /* 0x00000000000079c5 */ /* 0x000fe20000000000 */
[----:B------:R-:W-:Y:S02]  /*2ea0*/  UISETP.NE.AND UP0, UPT, UR7, URZ, UPT ;  /* 0x0000003f0700728c */ /* 0x000fe4000bf05270 */
[----:B------:R-:W-:Y:S02]  /*2eb0*/  USHF.R.U32.HI UR9, URZ, 0x4, UR9 ;  /* 0x000000043f097899 */ /* 0x000fe40008011609 */
[----:B------:R-:W-:Y:S02]  /*2ec0*/  USEL UR8, UR8, URZ, !UP0 ;  /* 0x0000003f08087287 */ /* 0x000fe4000c000000 */
[----:B------:R-:W-:Y:S02]  /*2ed0*/  ULOP3.LUT UR9, UR9, 0x3fff, URZ, 0xc0, !UPT ;  /* 0x00003fff09097892 */ /* 0x000fe4000f8ec03f */
[----:B------:R-:W-:-:S02]  /*2ee0*/  ULOP3.LUT UR7, UR15, 0x10000, URZ, 0xfc, !UPT ;  /* 0x000100000f077892 */ /* 0x000fc4000f8efc3f */
[----:B------:R-:W-:Y:S02]  /*2ef0*/  ULOP3.LUT UR9, UR9, 0x10000, URZ, 0xfc, !UPT ;  /* 0x0001000009097892 */ /* 0x000fe4000f8efc3f */
[----:B------:R-:W-:Y:S02]  /*2f00*/  UISETP.NE.U32.AND UP0, UPT, UR8, URZ, UPT ;  /* 0x0000003f0800728c */ /* 0x000fe4000bf05070 */
[----:B------:R-:W-:Y:S02]  /*2f10*/  ULEA UR8, UR18, UR7, 0x9 ;  /* 0x0000000712087291 */ /* 0x000fe4000f8e483f */
[----:B------:R-:W-:Y:S01]  /*2f20*/  ULEA UR10, UR18, UR9, 0xa ;  /* 0x00000009120a7291 */ /* 0x000fe2000f8e503f */
[----:B------:R-:W-:Y:S02]  /*2f30*/  UMOV UR11, 0x80000020 ;  /* 0x80000020000b7882 */ /* 0x000fe40000000000 */
[----:B------:R-:W-:Y:S01]  /*2f40*/  UMOV UR9, 0x80000020 ;  /* 0x8000002000097882 */ /* 0x000fe20000000000 */
[----:B------:R-:W-:-:S05]  /*2f50*/  UIADD3 UR6, UR6, 0x2, URZ ;  /* 0x0000000206067890 */ /* 0x000fca000fffe03f */
[----:B------:R-:W-:Y:S01]  /*2f60*/  QGMMA.64x256x32.F32.E4M3.E5M2 R24, gdesc[UR8], R24, UP0 ;  /* 0x03e00000081879f3 */ /* 0x000fe2000bf02818 */
[----:B------:R-:W-:Y:S02]  /*2f70*/  UIADD3 UR8, UR8, 0x2, URZ ;  /* 0x0000000208087890 */ /* 0x000fe4000fffe03f */
[----:B------:R-:W-:Y:S01]  /*2f80*/  UIADD3 UR10, UR10, 0x2, URZ ;  /* 0x000000020a0a7890 */ /* 0x000fe2000fffe03f */
[----:B------:R-:W-:Y:S01]  /*2f90*/  UMOV UR9, 0x80000020 ;  /* 0x8000002000097882 */ /* 0x000fe20000000000 */
[----:B------:R-:W-:Y:S01]  /*2fa0*/  UMOV UR11, 0x80000020 ;  /* 0x80000020000b7882 */ /* 0x000fe20000000000 */
[----:B------:R-:W-:-:S04]  /*2fb0*/  UISETP.NE.AND UP0, UPT, UR6, UR24, UPT ;  /* 0x000000180600728c */ /* 0x000fc8000bf05270 */
[----:B------:R-:W-:-:S06]  /*2fc0*/  USEL UR7, URZ, 0x1, UP0 ;  /* 0x000000013f077887 */ /* 0x000fcc0008000000 */
[----:B------:R-:W-:-:S12]  /*2fd0*/  ISETP.NE.AND P0, PT, RZ, UR7, PT ;  /* 0x00000007ff007c0c */ /* 0x000fd8000bf05270 */
[----:B------:R-:W-:Y:S03]  /*2fe0*/  QGMMA.64x256x32.F32.E4M3.E5M2 R24, gdesc[UR8], R24, gsb0 ;  /* 0x03e00000081879f3 */ /* 0x000fe60008002818 */
[----:B------:R-:W-:Y:S02]  /*2ff0*/  WARPGROUP.DEPBAR.LE gsb0, 0x1 ;  /* 0x00008000000079c5 */ /* 0x000fe40000010100 */
[----:B------:R-:W-:Y:S05]  /*3000*/  @!P0 BRA `(.L_x_25) ;  /* 0x0000000c00808947 */ /* 0x000fea0003800000 */
[----:B------:R-:W-:Y:S02]  /*3010*/  WARPGROUP.DEPBAR.LE gsb0, 0x0 ;  /* 0x00008000000079c5 */ /* 0x000fe40000010000 */
[----:B------:R-:W-:-:S01]  /*3020*/  FADD R226, R24, R226 ;  /* 0x000000e218e27221 */ /* 0x000fc20000000000 */
[----:B------:R-:W-:Y:S01]  /*3030*/  FADD R225, R25, R225 ;  /* 0x000000e119e17221 */ /* 0x000fe20000000000 */
[----:B------:R1:W-:Y:S01]  /*3040*/  STL [R1+0x88], R227 ;  /* 0x000088e301007387 */ /* 0x0003e20000100800 */
[----:B------:R-:W-:-:S01]  /*3050*/  FADD R224, R26, R224 ;  /* 0x000000e01ae07221 */ /* 0x000fc20000000000 */
[----:B------:R-:W-:Y:S01]  /*3060*/  FADD R223, R27, R223 ;  /* 0x000000df1bdf7221 */ /* 0x000fe20000000000 */
[----:B------:R-:W-:-:S01]  /*3070*/  FADD R222, R28, R222 ;  /* 0x000000de1cde7221 */ /* 0x000fc20000000000 */
[----:B------:R-:W-:Y:S01]  /*3080*/  FADD R221, R29, R221 ;  /* 0x000000dd1ddd7221 */ /* 0x000fe20000000000 */
[----:B-1----:R-:W3:Y:S04]  /*3090*/  LDL.LU R227, [R1+0x30] ;  /* 0x0000300001e37983 */ /* 0x002ee80000300800 */
[----:B------:R1:W-:Y:S01]  /*30a0*/  STL [R1+0x8c], R226 ;  /* 0x00008ce201007387 */ /* 0x0003e20000100800 */
[----:B------:R-:W-:-:S01]  /*30b0*/  FADD R220, R30, R220 ;  /* 0x000000dc1edc7221 */ /* 0x000fc20000000000 */
[----:B------:R-:W-:-:S02]  /*30c0*/  FADD R219, R31, R219 ;  /* 0x000000db1fdb7221 */ /* 0x000fc40000000000 */
[----:B-1----:R-:W4:Y:S04]  /*30d0*/  LDL.LU R226, [R1+0x2c] ;  /* 0x00002c0001e27983 */ /* 0x002f280000300800 */
[----:B------:R1:W-:Y:S01]  /*30e0*/  STL [R1+0x90], R225 ;  /* 0x000090e101007387 */ /* 0x0003e20000100800 */
[----:B------:R-:W-:-:S03]  /*30f0*/  FADD R218, R32, R218 ;  /* 0x000000da20da7221 */ /* 0x000fc60000000000 */
[----:B-1----:R-:W2:Y:S04]  /*3100*/  LDL.LU R225, [R1+0x28] ;  /* 0x0000280001e17983 */ /* 0x002ea80000300800 */
        /* <DEDUP_REMOVED lines=9> */
[----:B------:R1:W-:Y:S04]  /*31a0*/  STL [R1+0xa0], R221 ;  /* 0x0000a0dd01007387 */ /* 0x0003e80000100800 */
        /* <DEDUP_REMOVED lines=12> */
[----:B-1----:R-:W2:Y:S01]  /*3270*/  LDL.LU R215, [R1] ;  /* 0x0000000001d77983 */ /* 0x002ea20000300800 */
[----:B------:R-:W-:-:S01]  /*3280*/  FADD R214, R36, R214 ;  /* 0x000000d624d67221 */ /* 0x000fc20000000000 */
[----:B------:R-:W-:Y:S01]  /*3290*/  FADD R213, R37, R213 ;  /* 0x000000d525d57221 */ /* 0x000fe20000000000 */
[----:B------:R-:W-:-:S01]  /*32a0*/  FADD R212, R38, R212 ;  /* 0x000000d426d47221 */ /* 0x000fc20000000000 */
[----:B------:R-:W-:Y:S01]  /*32b0*/  FADD R211, R39, R211 ;  /* 0x000000d327d37221 */ /* 0x000fe20000000000 */
[----:B------:R-:W-:-:S01]  /*32c0*/  FADD R210, R40, R210 ;  /* 0x000000d228d27221 */ /* 0x000fc20000000000 */
[----:B------:R-:W-:Y:S01]  /*32d0*/  STL [R1+0xbc], R214 ;  /* 0x0000bcd601007387 */ /* 0x000fe20000100800 */
        /* <DEDUP_REMOVED lines=11> */
[----:B------:R1:W-:Y:S01]  /*3390*/  STL [R1+0xc8], R211 ;  /* 0x0000c8d301007387 */ /* 0x0003e20000100800 */
[----:B------:R-:W-:-:S01]  /*33a0*/  FADD R200, R50, R200 ;  /* 0x000000c832c87221 */ /* 0x000fc20000000000 */
[----:B------:R-:W-:Y:S01]  /*33b0*/  FADD R199, R51, R199 ;  /* 0x000000c733c77221 */ /* 0x000fe20000000000 */
        /* <DEDUP_REMOVED lines=69> */
[----:B-----5:R-:W-:Y:S01]  /*3810*/  FADD R0, R121, R0 ;  /* 0x0000000079007221 */ /* 0x020fe20000000000 */
[----:B---3--:R-:W-:-:S01]  /*3820*/  FADD R227, R134, R227 ;  /* 0x000000e386e37221 */ /* 0x008fc20000000000 */
[----:B----4-:R-:W-:Y:S01]  /*3830*/  FADD R226, R133, R226 ;  /* 0x000000e285e27221 */ /* 0x010fe20000000000 */
[----:B--2---:R-:W-:-:S01]  /*3840*/  FADD R225, R132, R225 ;  /* 0x000000e184e17221 */ /* 0x004fc20000000000 */
        /* <DEDUP_REMOVED lines=9> */
[----:B------:R-:W-:-:S05]  /*38e0*/  FADD R215, R122, R215 ;  /* 0x000000d77ad77221 */ /* 0x000fca0000000000 */
[----:B------:R2:W-:Y:S04]  /*38f0*/  STL [R1], R215 ;  /* 0x000000d701007387 */ /* 0x0005e80000100800 */
[----:B------:R3:W-:Y:S04]  /*3900*/  STL [R1+0x4], R216 ;  /* 0x000004d801007387 */ /* 0x0007e80000100800 */
        /* <DEDUP_REMOVED lines=8> */
[----:B-1----:R-:W4:Y:S04]  /*3990*/  LDL.LU R211, [R1+0x34] ;  /* 0x0000340001d37983 */ /* 0x002f280000300800 */
[----:B------:R1:W-:Y:S04]  /*39a0*/  STL [R1+0x28], R225 ;  /* 0x000028e101007387 */ /* 0x0003e80000100800 */
[----:B------:R-:W4:Y:S04]  /*39b0*/  LDL.LU R212, [R1+0x38] ;  /* 0x0000380001d47983 */ /* 0x000f280000300800 */
[----:B------:R1:W-:Y:S04]  /*39c0*/  STL [R1+0x2c], R226 ;  /* 0x00002ce201007387 */ /* 0x0003e80000100800 */
[----:B------:R-:W4:Y:S04]  /*39d0*/  LDL.LU R213, [R1+0x3c] ;  /* 0x00003c0001d57983 */ /* 0x000f280000300800 */
[----:B------:R1:W-:Y:S04]  /*39e0*/  STL [R1+0x30], R227 ;  /* 0x000030e301007387 */ /* 0x0003e80000100800 */
[----:B------:R-:W4:Y:S04]  /*39f0*/  LDL.LU R214, [R1+0x40] ;  /* 0x0000400001d67983 */ /* 0x000f280000300800 */
[----:B--2---:R-:W2:Y:S04]  /*3a00*/  LDL.LU R215, [R1+0x44] ;  /* 0x0000440001d77983 */ /* 0x004ea80000300800 */
[----:B---3--:R-:W3:Y:S04]  /*3a10*/  LDL.LU R216, [R1+0x48] ;  /* 0x0000480001d87983 */ /* 0x008ee80000300800 */
[----:B----4-:R-:W4:Y:S04]  /*3a20*/  LDL.LU R217, [R1+0x4c] ;  /* 0x00004c0001d97983 */ /* 0x010f280000300800 */
[----:B0-----:R-:W4:Y:S04]  /*3a30*/  LDL.LU R218, [R1+0x50] ;  /* 0x0000500001da7983 */ /* 0x001f280000300800 */
[----:B------:R-:W4:Y:S04]  /*3a40*/  LDL.LU R219, [R1+0x54] ;  /* 0x0000540001db7983 */ /* 0x000f280000300800 */
[----:B------:R-:W4:Y:S04]  /*3a50*/  LDL.LU R220, [R1+0x58] ;  /* 0x0000580001dc7983 */ /* 0x000f280000300800 */
[----:B------:R-:W4:Y:S04]  /*3a60*/  LDL.LU R221, [R1+0x5c] ;  /* 0x00005c0001dd7983 */ /* 0x000f280000300800 */
[----:B------:R-:W4:Y:S04]  /*3a70*/  LDL.LU R222, [R1+0x60] ;  /* 0x0000600001de7983 */ /* 0x000f280000300800 */
[----:B------:R-:W4:Y:S04]  /*3a80*/  LDL.LU R223, [R1+0x64] ;  /* 0x0000640001df7983 */ /* 0x000f280000300800 */
[----:B------:R-:W4:Y:S04]  /*3a90*/  LDL.LU R224, [R1+0x68] ;  /* 0x0000680001e07983 */ /* 0x000f280000300800 */
[----:B-1----:R-:W4:Y:S04]  /*3aa0*/  LDL.LU R225, [R1+0x6c] ;  /* 0x00006c0001e17983 */ /* 0x002f280000300800 */
[----:B------:R-:W4:Y:S04]  /*3ab0*/  LDL.LU R226, [R1+0x70] ;  /* 0x0000700001e27983 */ /* 0x000f280000300800 */
[----:B------:R-:W4:Y:S01]  /*3ac0*/  LDL.LU R227, [R1+0x74] ;  /* 0x0000740001e37983 */ /* 0x000f220000300800 */
[----:B------:R-:W-:-:S05]  /*3ad0*/  FADD R211, R135, R211 ;  /* 0x000000d387d37221 */ /* 0x000fca0000000000 */
[----:B------:R0:W-:Y:S01]  /*3ae0*/  STL [R1+0x34], R211 ;  /* 0x000034d301007387 */ /* 0x0001e20000100800 */
[----:B------:R-:W-:-:S03]  /*3af0*/  FADD R212, R136, R212 ;  /* 0x000000d488d47221 */ /* 0x000fc60000000000 */
[----:B0-----:R1:W5:Y:S01]  /*3b00*/  LDL.LU R211, [R1+0xc8] ;  /* 0x0000c80001d37983 */ /* 0x0013620000300800 */
[----:B------:R-:W-:-:S03]  /*3b10*/  FADD R213, R137, R213 ;  /* 0x000000d589d57221 */ /* 0x000fc60000000000 */
[----:B------:R0:W-:Y:S01]  /*3b20*/  STL [R1+0x38], R212 ;  /* 0x000038d401007387 */ /* 0x0001e20000100800 */
[----:B------:R-:W-:-:S01]  /*3b30*/  FADD R214, R138, R214 ;  /* 0x000000d68ad67221 */ /* 0x000fc20000000000 */
[----:B--2---:R-:W-:Y:S02]  /*3b40*/  FADD R215, R139, R215 ;  /* 0x000000d78bd77221 */ /* 0x004fe40000000000 */
[----:B0-----:R1:W5:Y:S01]  /*3b50*/  LDL.LU R212, [R1+0xc4] ;  /* 0x0000c40001d47983 */ /* 0x0013620000300800 */
[----:B---3--:R-:W-:-:S03]  /*3b60*/  FADD R216, R140, R216 ;  /* 0x000000d88cd87221 */ /* 0x008fc60000000000 */
[----:B------:R0:W-:Y:S01]  /*3b70*/  STL [R1+0x3c], R213 ;  /* 0x00003cd501007387 */ /* 0x0001e20000100800 */
[----:B----4-:R-:W-:-:S03]  /*3b80*/  FADD R217, R141, R217 ;  /* 0x000000d98dd97221 */ /* 0x010fc60000000000 */
[----:B0-----:R1:W5:Y:S01]  /*3b90*/  LDL.LU R213, [R1+0xc0] ;  /* 0x0000c00001d57983 */ /* 0x0013620000300800 */
[----:B------:R-:W-:-:S03]  /*3ba0*/  FADD R218, R142, R218 ;  /* 0x000000da8eda7221 */ /* 0x000fc60000000000 */
[----:B------:R0:W-:Y:S01]  /*3bb0*/  STL [R1+0x40], R214 ;  /* 0x000040d601007387 */ /* 0x0001e20000100800 */
[----:B------:R-:W-:-:S01]  /*3bc0*/  FADD R219, R143, R219 ;  /* 0x000000db8fdb7221 */ /* 0x000fc20000000000 */
[----:B------:R-:W-:Y:S02]  /*3bd0*/  FADD R220, R144, R220 ;  /* 0x000000dc90dc7221 */ /* 0x000fe40000000000 */
[----:B0-----:R1:W5:Y:S04]  /*3be0*/  LDL.LU R214, [R1+0xbc] ;  /* 0x0000bc0001d67983 */ /* 0x0013680000300800 */
[----:B------:R0:W-:Y:S01]  /*3bf0*/  STL [R1+0x44], R215 ;  /* 0x000044d701007387 */ /* 0x0001e20000100800 */
[----:B------:R-:W-:-:S01]  /*3c00*/  FADD R221, R145, R221 ;  /* 0x000000dd91dd7221 */ /* 0x000fc20000000000 */
[----:B------:R-:W-:-:S02]  /*3c10*/  FADD R222, R146, R222 ;  /* 0x000000de92de7221 */ /* 0x000fc40000000000 */
[----:B0-----:R1:W5:Y:S04]  /*3c20*/  LDL.LU R215, [R1+0xb8] ;  /* 0x0000b80001d77983 */ /* 0x0013680000300800 */
[----:B------:R0:W-:Y:S01]  /*3c30*/  STL [R1+0x48], R216 ;  /* 0x000048d801007387 */ /* 0x0001e20000100800 */
[----:B------:R-:W-:-:S03]  /*3c40*/  FADD R223, R147, R223 ;  /* 0x000000df93df7221 */ /* 0x000fc60000000000 */
        /* <DEDUP_REMOVED lines=13> */
[----:B------:R0:W-:Y:S04]  /*3d20*/  STL [R1+0x5c], R221 ;  /* 0x00005cdd01007387 */ /* 0x0001e80000100800 */
        /* <DEDUP_REMOVED lines=12> */
[----:B0-----:R1:W5:Y:S01]  /*3df0*/  LDL.LU R227, [R1+0x88] ;  /* 0x0000880001e37983 */ /* 0x0013620000300800 */
[----:B------:R-:W-:-:S05]  /*3e00*/  UMOV UR6, URZ ;  /* 0x0000003f00067c82 */ /* 0x000fca0008000000 */
.L_x_25:
[----:B------:R-:W-:Y:S05]  /*3e10*/  @!P1 BRA `(.L_x_26) ;  /* 0x0000000000049947 */ /* 0x000fea0003800000 */
[----:B------:R-:W-:Y:S01]  /*3e20*/  BPT.TRAP 0x1 ;  /* 0x000000040000795c */ /* 0x000fe20000300000 */
.L_x_26:
[----:B------:R-:W-:Y:S02]  /*3e30*/  UISETP.GT.U32.AND UP0, UPT, UR13, 0x1, UPT ;  /* 0x000000010d00788c */ /* 0x000fe4000bf04070 */
[----:B------:R-:W-:-:S04]  /*3e40*/  ULEA UR8, UR23, UR14, 0x3 ;  /* 0x0000000e17087291 */ /* 0x000fc8000f8e183f */
[----:B------:R-:W-:Y:S01]  /*3e50*/  UIADD3 UR8, UR8, 0x48, URZ ;  /* 0x0000004808087890 */ /* 0x000fe2000fffe03f */
[----:B------:R-:W-:-:S03]  /*3e60*/  PLOP3.LUT P0, PT, PT, PT, UP0, 0x80, 0x0 ;  /* 0x000000000000781c */ /* 0x000fc60003f0f008 */
[----:B------:R-:W-:-:S09]  /*3e70*/  UPRMT UR8, URZ, 0x654, UR8 ;  /* 0x000006543f087896 */ /* 0x000fd20008000008 */
[----:B------:R-:W-:Y:S01]  /*3e80*/  SYNCS.ARRIVE.TRANS64.RED.A1T0 RZ, [UR8], RZ ;  /* 0x000000ffffff79a7 */ /* 0x000fe20008100408 */
[----:B------:R-:W-:Y:S05]  /*3e90*/  @P0 BRA `(.L_x_27) ;  /* 0x0000000000040947 */ /* 0x000fea0003800000 */
[----:B------:R-:W-:Y:S01]  /*3ea0*/  BPT.TRAP 0x1 ;  /* 0x000000040000795c */ /* 0x000fe20000300000 */
.L_x_27:
[----:B------:R-:W-:Y:S01]  /*3eb0*/  UIADD3 UR18, UR18, 0x1, URZ ;  /* 0x0000000112127890 */ /* 0x000fe2000fffe03f */
[C---:B------:R-:W-:Y:S01]  /*3ec0*/  ISETP.GT.AND P0, PT, R228.reuse, 0x1, PT ;  /* 0x00000001e400780c */ /* 0x040fe20003f04270 */
[----:B------:R-:W-:Y:S01]  /*3ed0*/  UIADD3 UR23, UR23, 0x1, URZ ;  /* 0x0000000117177890 */ /* 0x000fe2000fffe03f */
[----:B------:R-:W-:Y:S01]  /*3ee0*/  VIADD R228, R228, 0xffffffff ;  /* 0xffffffffe4e47836 */ /* 0x000fe20000000000 */
[----:B------:R-:W-:Y:S02]  /*3ef0*/  UISETP.NE.AND UP0, UPT, UR18, 0x9, UPT ;  /* 0x000000091200788c */ /* 0x000fe4000bf05270 */
[----:B------:R-:W-:Y:S02]  /*3f00*/  UISETP.NE.AND UP1, UPT, UR23, 0x9, UPT ;  /* 0x000000091700788c */ /* 0x000fe4000bf25270 */
[----:B------:R-:W-:Y:S02]  /*3f10*/  USEL UR8, URZ, 0x1, UP0 ;  /* 0x000000013f087887 */ /* 0x000fe40008000000 */
[----:B------:R-:W-:-:S02]  /*3f20*/  USEL UR18, UR18, URZ, UP0 ;  /* 0x0000003f12127287 */ /* 0x000fc40008000000 */
[----:B------:R-:W-:Y:S02]  /*3f30*/  USEL UR23, UR23, URZ, UP1 ;  /* 0x0000003f17177287 */ /* 0x000fe40008800000 */
[----:B-----5:R-:W-:Y:S01]  /*3f40*/  LOP3.LUT R227, R227, UR8, RZ, 0x3c, !PT ;  /* 0x00000008e3e37c12 */ /* 0x020fe2000f8e3cff */
[----:B------:R-:W-:Y:S01]  /*3f50*/  UMOV UR8, 0x1 ;  /* 0x0000000100087882 */ /* 0x000fe20000000000 */
[----:B------:R-:W-:Y:S08]  /*3f60*/  @P0 BRA `(.L_x_28) ;  /* 0xffffffec00880947 */ /* 0x000ff0000383ffff */
.L_x_20:
[----:B------:R-:W-:-:S04]  /*3f70*/  UISETP.NE.AND UP0, UPT, UR6, URZ, UPT ;  /* 0x0000003f0600728c */ /* 0x000fc8000bf05270 */
[----:B------:R-:W-:-:S06]  /*3f80*/  USEL UR6, URZ, 0x1, !UP0 ;  /* 0x000000013f067887 */ /* 0x000fcc000c000000 */
[----:B------:R-:W-:-:S13]  /*3f90*/  ISETP.NE.AND P0, PT, RZ, UR6, PT ;  /* 0x00000006ff007c0c */ /* 0x000fda000bf05270 */
[----:B------:R-:W-:Y:S05]  /*3fa0*/  @!P0 BRA `(.L_x_29) ;  /* 0x0000000c00dc8947 */ /* 0x000fea0003800000 */
[----:B------:R-:W3:Y:S04]  /*3fb0*/  LDL.LU R227, [R1+0x74] ;  /* 0x0000740001e37983 */ /* 0x000ee80000300800 */
[----:B---3--:R3:W-:Y:S04]  /*3fc0*/  STL [R1+0x88], R227 ;  /* 0x000088e301007387 */ /* 0x0087e80000100800 */
[----:B---3--:R-:W3:Y:S04]  /*3fd0*/  LDL.LU R227, [R1+0x70] ;  /* 0x0000700001e37983 */ /* 0x008ee80000300800 */
        /* <DEDUP_REMOVED lines=55> */
[----:B---3--:R-:W3:Y:S01]  /*4350*/  LDL.LU R227, [R1] ;  /* 0x0000000001e37983 */ /* 0x008ee20000300800 */
[----:B------:R-:W-:-:S02]  /*4360*/  WARPGROUP.DEPBAR.LE gsb0, 0x0 ;  /* 0x00008000000079c5 */ /* 0x000fc40000010000 */
[----:B------:R-:W-:Y:S01]  /*4370*/  FADD R226, R24, R226 ;  /* 0x000000e218e27221 */ /* 0x000fe20000000000 */
        /* <DEDUP_REMOVED lines=97> */
[----:B---3--:R-:W-:-:S05]  /*4990*/  FADD R227, R122, R227 ;  /* 0x000000e37ae37221 */ /* 0x008fca0000000000 */
[----:B------:R3:W-:Y:S04]  /*49a0*/  STL [R1], R227 ;  /* 0x000000e301007387 */ /* 0x0007e80000100800 */
[----:B---3--:R-:W3:Y:S02]  /*49b0*/  LDL.LU R227, [R1+0xf8] ;  /* 0x0000f80001e37983 */ /* 0x008ee40000300800 */
[----:B---3--:R-:W-:-:S05]  /*49c0*/  FADD R227, R123, R227 ;  /* 0x000000e37be37221 */ /* 0x008fca0000000000 */
[----:B------:R3:W-:Y:S04]  /*49d0*/  STL [R1+0x4], R227 ;  /* 0x000004e301007387 */ /* 0x0007e80000100800 */
        /* <DEDUP_REMOVED lines=83> */
[----:B------:R3:W-:Y:S02]  /*4f10*/  STL [R1+0x74], R227 ;  /* 0x000074e301007387 */ /* 0x0007e40000100800 */
.L_x_29:
[----:B------:R-:W-:Y:S02]  /*4f20*/  WARPGROUP.DEPBAR.LE gsb0, 0x0 ;  /* 0x00008000000079c5 */ /* 0x000fe40000010000 */
[----:B------:R-:W4:Y:S02]  /*4f30*/  LDC R24, c[0x0][0x28c] ;  /* 0x0000a300ff187b82 */ /* 0x000f240000000800 */
[----:B----4-:R-:W-:-:S13]  /*4f40*/  ISETP.GE.AND P0, PT, R24, 0x1, PT ;  /* 0x000000011800780c */ /* 0x010fda0003f06270 */
[----:B------:R-:W-:Y:S05]  /*4f50*/  @!P0 BRA `(.L_x_30) ;  /* 0x0000000000488947 */ /* 0x000fea0003800000 */
[----:B------:R-:W-:-:S06]  /*4f60*/  UISETP.NE.AND UP0, UPT, UR21, 0x3, UPT ;  /* 0x000000031500788c */ /* 0x000fcc000bf05270 */
[----:B------:R-:W-:-:S13]  /*4f70*/  PLOP3.LUT P0, PT, PT, PT, UP0, 0x80, 0x0 ;  /* 0x000000000000781c */ /* 0x000fda0003f0f008 */
[----:B------:R-:W-:Y:S05]  /*4f80*/  @!P0 BRA `(.L_x_31) ;  /* 0x0000000000048947 */ /* 0x000fea0003800000 */
[----:B------:R-:W-:Y:S01]  /*4f90*/  BPT.TRAP 0x1 ;  /* 0x000000040000795c */ /* 0x000fe20000300000 */
.L_x_31:
[----:B------:R-:W-:-:S04]  /*4fa0*/  UISETP.LT.AND UP0, UPT, UR12, 0x1, UPT ;  /* 0x000000010c00788c */ /* 0x000fc8000bf01270 */
[----:B------:R-:W-:Y:S02]  /*4fb0*/  USEL UR8, UR12, 0x1, UP0 ;  /* 0x000000010c087887 */ /* 0x000fe40008000000 */
[----:B------:R-:W-:Y:S02]  /*4fc0*/  UISETP.GT.U32.AND UP0, UPT, UR13, 0x1, UPT ;  /* 0x000000010d00788c */ /* 0x000fe4000bf04070 */
[----:B------:R-:W-:-:S04]  /*4fd0*/  UIADD3 UR8, UR5, UR12, -UR8 ;  /* 0x0000000c05087290 */ /* 0x000fc8000fffe808 */
[----:B------:R-:W-:Y:S01]  /*4fe0*/  UIMAD.WIDE.U32 UR6, UR8, 0x38e38e39, URZ ;  /* 0x38e38e39080678a5 */ /* 0x000fe2000f8e003f */
[----:B------:R-:W-:-:S03]  /*4ff0*/  PLOP3.LUT P0, PT, PT, PT, UP0, 0x80, 0x0 ;  /* 0x000000000000781c */ /* 0x000fc60003f0f008 */
[----:B------:R-:W-:-:S04]  /*5000*/  USHF.R.U32.HI UR6, URZ, 0x1, UR7 ;  /* 0x000000013f067899 */ /* 0x000fc80008011607 */
[----:B------:R-:W-:-:S04]  /*5010*/  UIMAD UR8, UR6, -0x9, UR8 ;  /* 0xfffffff7060878a4 */ /* 0x000fc8000f8e0208 */
[----:B------:R-:W-:-:S04]  /*5020*/  ULEA UR8, UR8, UR14, 0x3 ;  /* 0x0000000e08087291 */ /* 0x000fc8000f8e183f */
[----:B------:R-:W-:-:S04]  /*5030*/  UIADD3 UR8, UR8, 0x48, URZ ;  /* 0x0000004808087890 */ /* 0x000fc8000fffe03f */
[----:B------:R-:W-:-:S09]  /*5040*/  UPRMT UR8, URZ, 0x654, UR8 ;  /* 0x000006543f087896 */ /* 0x000fd20008000008 */
[----:B------:R-:W-:Y:S01]  /*5050*/  SYNCS.ARRIVE.TRANS64.RED.A1T0 RZ, [UR8], RZ ;  /* 0x000000ffffff79a7 */ /* 0x000fe20008100408 */
[----:B------:R-:W-:Y:S05]  /*5060*/  @P0 BRA `(.L_x_30) ;  /* 0x0000000000040947 */ /* 0x000fea0003800000 */
[----:B------:R-:W-:Y:S01]  /*5070*/  BPT.TRAP 0x1 ;  /* 0x000000040000795c */ /* 0x000fe20000300000 */
.L_x_30:
[----:B------:R4:W-:Y:S01]  /*5080*/  STL [R1+0x8c], R2 ;  /* 0x00008c0201007387 */ /* 0x0009e20000100800 */
[----:B------:R-:W0:Y:S01]  /*5090*/  LDC R28, c[0x0][0x288] ;  /* 0x0000a200ff1c7b82 */ /* 0x000e220000000800 */
[----:B------:R-:W-:Y:S02]  /*50a0*/  UIADD3 UR9, UR12, UR5, URZ ;  /* 0x000000050c097290 */ /* 0x000fe4000fffe03f */
[----:B------:R1:W-:Y:S01]  /*50b0*/  STL [R1+0x88], R0 ;  /* 0x0000880001007387 */ /* 0x0003e20000100800 */
[----:B------:R-:W-:Y:S01]  /*50c0*/  USHF.R.S32.HI UR10, URZ, 0x1f, UR22 ;  /* 0x0000001f3f0a7899 */ /* 0x000fe20008011416 */
[----:B------:R-:W-:Y:S01]  /*50d0*/  ULDC.64 UR14, c[0x0][0x5d0] ;  /* 0x00017400000e7ab9 */ /* 0x000fe20000000a00 */
[----:B------:R-:W-:Y:S01]  /*50e0*/  ULDC UR11, c[0x0][0x284] ;  /* 0x0000a100000b7ab9 */ /* 0x000fe20000000800 */
[----:B----4-:R-:W4:Y:S01]  /*50f0*/  S2R R2, SR_TID.X ;  /* 0x0000000000027919 */ /* 0x010f220000002100 */
[----:B-1----:R-:W2:Y:S04]  /*5100*/  LDL.LU R0, [R1+0x80] ;  /* 0x0000800001007983 */ /* 0x002ea80000300800 */
[----:B---3--:R-:W3:Y:S01]  /*5110*/  LDL.LU R227, [R1+0x84] ;  /* 0x0000840001e37983 */ /* 0x008ee20000300800 */
[----:B------:R-:W-:-:S02]  /*5120*/  UISETP.GT.U32.AND UP0, UPT, UR9, 0x8, UPT ;  /* 0x000000080900788c */ /* 0x000fc4000bf04070 */
[----:B------:R-:W-:Y:S01]  /*5130*/  UISETP.GE.U32.AND UP1, UPT, UR12, 0x9, UPT ;  /* 0x000000090c00788c */ /* 0x000fe2000bf26070 */
[--C-:B----4-:R-:W-:Y:S02]  /*5140*/  SHF.R.U32.HI R24, RZ, 0x2, R2.reuse ;  /* 0x00000002ff187819 */ /* 0x110fe40000011602 */
[----:B------:R-:W-:Y:S02]  /*5150*/  LOP3.LUT R26, R2, 0x60, RZ, 0xc0, !PT ;  /* 0x00000060021a7812 */ /* 0x000fe400078ec0ff */
[----:B------:R-:W-:Y:S02]  /*5160*/  SHF.R.U32.HI R27, RZ, 0x7, R2 ;  /* 0x00000007ff1b7819 */ /* 0x000fe40000011602 */
[----:B------:R-:W-:Y:S02]  /*5170*/  LOP3.LUT R25, R24, 0x7, RZ, 0xc0, !PT ;  /* 0x0000000718197812 */ /* 0x000fe400078ec0ff */
[----:B------:R-:W-:Y:S02]  /*5180*/  SHF.R.U32.HI R26, RZ, 0x1, R26 ;  /* 0x00000001ff1a7819 */ /* 0x000fe4000001161a */
[----:B------:R-:W-:-:S02]  /*5190*/  LOP3.LUT R24, R27, 0x1, RZ, 0xc0, !PT ;  /* 0x000000011b187812 */ /* 0x000fc400078ec0ff */
[----:B------:R-:W-:-:S03]  /*51a0*/  IADD3 R29, RZ, -R26, -R25 ;  /* 0x8000001aff1d7210 */ /* 0x000fc60007ffe819 */
[C---:B------:R-:W-:Y:S02]  /*51b0*/  IMAD.SHL.U32 R30, R24.reuse, 0x40, RZ ;  /* 0x00000040181e7824 */ /* 0x040fe400078e00ff */
[----:B------:R-:W-:Y:S02]  /*51c0*/  IMAD R29, R24, -0x40, R29 ;  /* 0xffffffc0181d7824 */ /* 0x000fe400078e021d */
[----:B------:R-:W-:Y:S01]  /*51d0*/  IMAD.SHL.U32 R24, R2, 0x2, RZ ;  /* 0x0000000202187824 */ /* 0x000fe200078e00ff */
[----:B------:R-:W-:-:S04]  /*51e0*/  LOP3.LUT R27, R30, 0x40, R25, 0xe2, !PT ;  /* 0x000000401e1b7812 */ /* 0x000fc800078ee219 */
[----:B------:R-:W-:Y:S02]  /*51f0*/  LOP3.LUT R30, R24, 0x6, RZ, 0xc0, !PT ;  /* 0x00000006181e7812 */ /* 0x000fe400078ec0ff */
[----:B------:R-:W-:Y:S02]  /*5200*/  LOP3.LUT R24, R2, 0x3, RZ, 0xc0, !PT ;  /* 0x0000000302187812 */ /* 0x000fe400078ec0ff */
[----:B------:R1:W5:Y:S01]  /*5210*/  LDL.LU R2, [R1+0x8c] ;  /* 0x00008c0001027983 */ /* 0x0003620000300800 */
[----:B------:R-:W-:Y:S01]  /*5220*/  UIMAD.WIDE.U32 UR6, UR9, 0x38e38e39, URZ ;  /* 0x38e38e39090678a5 */ /* 0x000fe2000f8e003f */
[----:B--2---:R-:W-:Y:S01]  /*5230*/  PRMT R30, R30, 0x6540, R0 ;  /* 0x000065401e1e7816 */ /* 0x004fe20000000000 */
[----:B------:R-:W-:Y:S02]  /*5240*/  IMAD.SHL.U32 R35, R0, 0x100, RZ ;  /* 0x0000010000237824 */ /* 0x000fe400078e00ff */
[----:B------:R1:W5:Y:S01]  /*5250*/  LDL.LU R0, [R1+0x88] ;  /* 0x0000880001007983 */ /* 0x0003620000300800 */
[----:B0-----:R-:W-:Y:S01]  /*5260*/  IMAD R34, R24, -0x2, R28 ;  /* 0xfffffffe18227824 */ /* 0x001fe200078e021c */
[----:B------:R-:W-:Y:S01]  /*5270*/  UIMAD UR5, UR10, UR14, URZ ;  /* 0x0000000e0a0572a4 */ /* 0x000fe2000f8e023f */
[----:B------:R-:W-:Y:S01]  /*5280*/  ISETP.GE.AND P0, PT, R35, R28, PT ;  /* 0x0000001c2300720c */ /* 0x000fe20003f06270 */
[C---:B---3--:R-:W-:Y:S01]  /*5290*/  IMAD.SHL.U32 R28, R227.reuse, 0x80, RZ ;  /* 0x00000080e31c7824 */ /* 0x048fe200078e00ff */
[----:B------:R-:W-:Y:S01]  /*52a0*/  UISETP.LT.U32.AND UP0, UPT, UR12, 0x9, UP0 ;  /* 0x000000090c00788c */ /* 0x000fe20008701070 */
[--C-:B------:R-:W-:Y:S01]  /*52b0*/  SHF.R.S32.HI R31, RZ, 0x1f, R30.reuse ;  /* 0x0000001fff1f7819 */ /* 0x100fe2000001141e */
[----:B------:R-:W-:Y:S01]  /*52c0*/  UIMAD UR8, UR22, UR15, UR5 ;  /* 0x0000000f160872a4 */ /* 0x000fe2000f8e0205 */
[----:B------:R-:W-:Y:S01]  /*52d0*/  IMAD.U32 R25, RZ, RZ, UR14 ;  /* 0x0000000eff197e24 */ /* 0x000fe2000f8e00ff */
[C---:B------:R-:W-:Y:S01]  /*52e0*/  ISETP.GE.OR P0, PT, R28.reuse, UR11, P0 ;  /* 0x0000000b1c007c0c */ /* 0x040fe20008706670 */
[----:B------:R-:W-:Y:S01]  /*52f0*/  USEL UR5, URZ, 0x1, !UP0 ;  /* 0x000000013f057887 */ /* 0x000fe2000c000000 */
[----:B------:R-:W-:Y:S01]  /*5300*/  IMAD.WIDE R32, R227, 0x80, RZ ;  /* 0x00000080e3207825 */ /* 0x000fe200078e02ff */
[----:B------:R-:W-:Y:S01]  /*5310*/  USHF.R.U32.HI UR6, URZ, 0x1, UR7 ;  /* 0x000000013f067899 */ /* 0x000fe20008011607 */
[----:B------:R-:W-:Y:S01]  /*5320*/  IADD3 R38, -R28, UR11, R29 ;  /* 0x0000000b1c267c10 */ /* 0x000fe2000fffe11d */
[----:B------:R-:W-:Y:S01]  /*5330*/  ULOP3.LUT UR4, UR4, UR5, URZ, 0x3c, !UPT ;  /* 0x0000000504047292 */ /* 0x000fe2000f8e3c3f */
[----:B------:R-:W-:Y:S01]  /*5340*/  IMAD.WIDE.U32 R24, R25, UR22, R30 ;  /* 0x0000001619187c25 */ /* 0x000fe2000f8e001e */
[----:B------:R-:W-:Y:S01]  /*5350*/  UIMAD UR5, UR6, -0x9, UR9 ;  /* 0xfffffff7060578a4 */ /* 0x000fe2000f8e0209 */
[----:B------:R-:W-:Y:S01]  /*5360*/  LOP3.LUT R39, R32, R27, R26, 0xfe, !PT ;  /* 0x0000001b20277212 */ /* 0x000fe200078efe1a */
[----:B------:R-:W-:Y:S01]  /*5370*/  @UP1 ULOP3.LUT UR4, UR4, 0x1, UR6, 0x78, !UPT ;  /* 0x0000000104041892 */ /* 0x000fe2000f8e7806 */
[----:B------:R-:W-:-:S02]  /*5380*/  VIADD R25, R25, UR8 ;  /* 0x0000000819197c36 */ /* 0x000fc40008000000 */
[----:B------:R-:W-:Y:S02]  /*5390*/  IMAD.IADD R35, R34, 0x1, -R35 ;  /* 0x0000000122237824 */ /* 0x000fe400078e0a23 */
[----:B------:R-:W-:Y:S01]  /*53a0*/  IMAD.MOV.U32 R34, RZ, RZ, -0x1 ;  /* 0xffffffffff227424 */ /* 0x000fe200078e00ff */
[----:B-1----:R-:W-:Y:S06]  /*53b0*/  @P0 BRA `(.L_x_32) ;  /* 0x0000008c00980947 */ /* 0x002fec0003800000 */
[----:B------:R-:W0:Y:S01]  /*53c0*/  LDC.64 R28, c[0x0][0x5c8] ;  /* 0x00017200ff1c7b82 */ /* 0x000e220000000a00 */
[----:B------:R-:W-:Y:S01]  /*53d0*/  ULDC.64 UR6, c[0x0][0x5c0] ;  /* 0x0001700000067ab9 */ /* 0x000fe20000000a00 */
[----:B------:R-:W-:Y:S01]  /*53e0*/  BSSY B0, `(.L_x_32) ;  /* 0x00008e3000007945 */ /* 0x000fe20003800000 */
[-C--:B0-----:R-:W-:Y:S02]  /*53f0*/  IMAD R26, R33, R28.reuse, RZ ;  /* 0x0000001c211a7224 */ /* 0x081fe400078e02ff */
[----:B------:R-:W-:-:S04]  /*5400*/  IMAD.WIDE.U32 R24, R39, R28, R24 ;  /* 0x0000001c27187225 */ /* 0x000fc800078e0018 */
[----:B------:R-:W-:Y:S01]  /*5410*/  IMAD R27, R39, R29, R26 ;  /* 0x0000001d271b7224 */ /* 0x000fe200078e021a */
[----:B------:R-:W-:Y:S02]  /*5420*/  LEA R26, P0, R28, R24, 0x3 ;  /* 0x000000181c1a7211 */ /* 0x000fe400078018ff */
[----:B------:R-:W-:Y:S01]  /*5430*/  IADD3 R24, P1, R24, UR6, RZ ;  /* 0x0000000618187c10 */ /* 0x000fe2000ff3e0ff */
[----:B------:R-:W-:Y:S01]  /*5440*/  IMAD.IADD R27, R25, 0x1, R27 ;  /* 0x00000001191b7824 */ /* 0x000fe200078e021b */
[----:B------:R-:W-:-:S04]  /*5450*/  IADD3 R26, P3, R26, UR6, RZ ;  /* 0x000000061a1a7c10 */ /* 0x000fc8000ff7e0ff */
[----:B------:R-:W-:Y:S02]  /*5460*/  LEA.HI.X R28, R28, R27, R29, 0x3, P0 ;  /* 0x0000001b1c1c7211 */ /* 0x000fe400000f1c1d */
[----:B------:R-:W-:Y:S02]  /*5470*/  FSETP.NEU.AND P0, PT, RZ, UR19, PT ;  /* 0x00000013ff007c0b */ /* 0x000fe4000bf0d000 */
[----:B------:R-:W-:Y:S02]  /*5480*/  IADD3.X R25, R27, UR7, RZ, P1, !PT ;  /* 0x000000071b197c10 */ /* 0x000fe40008ffe4ff */
[----:B------:R-:W-:-:S09]  /*5490*/  IADD3.X R27, R28, UR7, RZ, P3, !PT ;  /* 0x000000071c1b7c10 */ /* 0x000fd20009ffe4ff */
[----:B------:R-:W-:Y:S05]  /*54a0*/  @!P0 BRA `(.L_x_33) ;  /* 0x0000006800d88947 */ /* 0x000fea0003800000 */
[----:B------:R-:W-:Y:S01]  /*54b0*/  ULDC.64 UR8, c[0x0][0x5b8] ;  /* 0x00016e0000087ab9 */ /* 0x000fe20000000a00 */
[----:B------:R-:W-:Y:S01]  /*54c0*/  ISETP.GE.AND P0, PT, R38, 0x1, PT ;  /* 0x000000012600780c */ /* 0x000fe20003f06270 */
[----:B------:R-:W-:Y:S02]  /*54d0*/  UIMAD UR6, UR10, UR8, URZ ;  /* 0x000000080a0672a4 */ /* 0x000fe4000f8e023f */
[----:B------:R-:W-:Y:S01]  /*54e0*/  IMAD.U32 R29, RZ, RZ, UR8 ;  /* 0x00000008ff1d7e24 */ /* 0x000fe2000f8e00ff */
[----:B------:R-:W-:Y:S01]  /*54f0*/  BSSY B1, `(.L_x_34) ;  /* 0x000000f000017945 */ /* 0x000fe20003800000 */
[----:B------:R-:W-:Y:S01]  /*5500*/  ISETP.LT.OR P4, PT, R35, 0x1, !P0 ;  /* 0x000000012300780c */ /* 0x000fe20004781670 */
[----:B------:R-:W-:Y:S02]  /*5510*/  UIMAD UR6, UR22, UR9, UR6 ;  /* 0x00000009160672a4 */ /* 0x000fe4000f8e0206 */
[----:B------:R-:W-:Y:S01]  /*5520*/  IMAD.WIDE.U32 R30, R29, UR22, R30 ;  /* 0x000000161d1e7c25 */ /* 0x000fe2000f8e001e */
[----:B------:R-:W-:-:S03]  /*5530*/  ULDC.64 UR8, c[0x0][0x5a8] ;  /* 0x00016a0000087ab9 */ /* 0x000fc60000000a00 */
[----:B------:R-:W-:Y:S01]  /*5540*/  VIADD R31, R31, UR6 ;  /* 0x000000061f1f7c36 */ /* 0x000fe20008000000 */
[----:B------:R-:W-:Y:S02]  /*5550*/  ULDC.64 UR6, c[0x0][0x5b0] ;  /* 0x00016c0000067ab9 */ /* 0x000fe40000000a00 */
[----:B------:R-:W-:Y:S02]  /*5560*/  IMAD R36, R33, UR6, RZ ;  /* 0x0000000621247c24 */ /* 0x000fe4000f8e02ff */
[----:B------:R-:W-:-:S04]  /*5570*/  IMAD.WIDE.U32 R28, R39, UR6, R30 ;  /* 0x00000006271c7c25 */ /* 0x000fc8000f8e001e */
[--C-:B------:R-:W-:Y:S01]  /*5580*/  IMAD R37, R39, UR7, R36.reuse ;  /* 0x0000000727257c24 */ /* 0x100fe2000f8e0224 */
[----:B------:R-:W-:Y:S02]  /*5590*/  IADD3 R28, P1, R28, UR8, RZ ;  /* 0x000000081c1c7c10 */ /* 0x000fe4000ff3e0ff */
[----:B------:R-:W-:Y:S02]  /*55a0*/  PRMT R36, RZ, 0x7610, R36 ;  /* 0x00007610ff247816 */ /* 0x000fe40000000024 */
[----:B------:R-:W-:Y:S01]  /*55b0*/  IADD3.X R29, R29, UR9, R37, P1, !PT ;  /* 0x000000091d1d7c10 */ /* 0x000fe20008ffe425 */
[----:B------:R-:W-:Y:S08]  /*55c0*/  @P4 BRA `(.L_x_35) ;  /* 0x0000000000044947 */ /* 0x000ff00003800000 */
[----:B------:R0:W5:Y:S02]  /*55d0*/  LDG.E.U8 R36, desc[UR16][R28.64] ;  /* 0x000000101c247981 */ /* 0x000164000c1e1100 */
.L_x_35:
[----:B------:R-:W-:Y:S05]  /*55e0*/  BSYNC B1 ;  /* 0x0000000000017941 */ /* 0x000fea0003800000 */
.L_x_34:
[----:B-----5:R-:W-:Y:S01]  /*55f0*/  LOP3.LUT R36, R36, 0xff, RZ, 0xc0, !PT ;  /* 0x000000ff24247812 */ /* 0x020fe200078ec0ff */
[----:B------:R-:W-:Y:S01]  /*5600*/  BSSY B1, `(.L_x_36) ;  /* 0x000000b000017945 */ /* 0x000fe20003800000 */
[----:B------:R-:W-:Y:S02]  /*5610*/  ISETP.LT.OR P3, PT, R35, 0x2, !P0 ;  /* 0x000000022300780c */ /* 0x000fe40004761670 */
[----:B------:R-:W-:-:S05]  /*5620*/  F2FP.F16.E4M3.UNPACK_B R36, R36 ;  /* 0x00000024ff24723e */ /* 0x000fca00020006ff */
[----:B------:R-:W-:-:S05]  /*5630*/  HADD2.F32 R36, -RZ, R36.H0_H0 ;  /* 0x20000024ff247230 */ /* 0x000fca0000004100 */
[----:B------:R-:W-:Y:S01]  /*5640*/  FMUL R37, R36, UR19 ;  /* 0x0000001324257c20 */ /* 0x000fe20008400000 */
[----:B------:R-:W-:-:S03]  /*5650*/  PRMT R36, RZ, 0x7610, R36 ;  /* 0x00007610ff247816 */ /* 0x000fc60000000024 */
[----:B------:R-:W-:-:S05]  /*5660*/  FFMA R37, R226, UR20, R37 ;  /* 0x00000014e2257c23 */ /* 0x000fca0008000025 */
[----:B------:R-:W-:-:S05]  /*5670*/  F2FP.SATFINITE.E4M3.F32.PACK_AB_MERGE_C R37, RZ, R37, RZ ;  /* 0x00000025ff25723e */ /* 0x000fca00048070ff */
[----:B------:R1:W-:Y:S01]  /*5680*/  @!P4 STG.E.U8 desc[UR16][R24.64], R37 ;  /* 0x000000251800c986 */ /* 0x0003e2000c101110 */
[----:B------:R-:W-:Y:S05]  /*5690*/  @P3 BRA `(.L_x_37) ;  /* 0x0000000000043947 */ /* 0x000fea0003800000 */
[----:B------:R2:W5:Y:S02]  /*56a0*/  LDG.E.U8 R36, desc[UR16][R28.64+0x1] ;  /* 0x000001101c247981 */ /* 0x000564000c1e1100 */
.L_x_37:
[----:B------:R-:W-:Y:S05]  /*56b0*/  BSYNC B1 ;  /* 0x0000000000017941 */ /* 0x000fea0003800000 */
.L_x_36:
[----:B-----5:R-:W-:Y:S01]  /*56c0*/  LOP3.LUT R36, R36, 0xff, RZ, 0xc0, !PT ;  /* 0x000000ff24247812 */ /* 0x020fe200078ec0ff */
[----:B------:R-:W-:Y:S01]  /*56d0*/  BSSY B1, `(.L_x_38) ;  /* 0x0000013000017945 */ /* 0x000fe20003800000 */
[----:B-1----:R-:W-:Y:S02]  /*56e0*/  IADD3 R37, P1, R39, 0x8, RZ ;  /* 0x0000000827257810 */ /* 0x002fe40007f3e0ff */
[----:B------:R-:W-:-:S03]  /*56f0*/  F2FP.F16.E4M3.UNPACK_B R36, R36 ;  /* 0x00000024ff24723e */ /* 0x000fc600020006ff */
[----:B------:R-:W-:Y:S01]  /*5700*/  IMAD.X R32, RZ, RZ, R33, P1 ;  /* 0x000000ffff207224 */ /* 0x000fe200008e0621 */
[----:B------:R-:W-:Y:S01]  /*5710*/  ISETP.GE.AND P1, PT, R38, 0x9, PT ;  /* 0x000000092600780c */ /* 0x000fe20003f26270 */
[----:B------:R-:W-:Y:S02]  /*5720*/  HADD2.F32 R36, -RZ, R36.H0_H0 ;  /* 0x20000024ff247230 */ /* 0x000fe40000004100 */
[----:B------:R-:W-:Y:S01]  /*5730*/  IMAD R32, R32, UR6, RZ ;  /* 0x0000000620207c24 */ /* 0x000fe2000f8e02ff */
[----:B------:R-:W-:Y:S01]  /*5740*/  ISETP.LT.OR P5, PT, R35, 0x1, !P1 ;  /* 0x000000012300780c */ /* 0x000fe20004fa1670 */
[----:B------:R-:W-:-:S04]  /*5750*/  IMAD.WIDE.U32 R30, R37, UR6, R30 ;  /* 0x00000006251e7c25 */ /* 0x000fc8000f8e001e */
[----:B------:R-:W-:Y:S01]  /*5760*/  FMUL R36, R36, UR19 ;  /* 0x0000001324247c20 */ /* 0x000fe20008400000 */
[----:B------:R-:W-:-:S03]  /*5770*/  IMAD R37, R37, UR7, R32 ;  /* 0x0000000725257c24 */ /* 0x000fc6000f8e0220 */
[----:B------:R-:W-:Y:S01]  /*5780*/  FFMA R36, R225, UR20, R36 ;  /* 0x00000014e1247c23 */ /* 0x000fe20008000024 */
[----:B------:R-:W-:Y:S02]  /*5790*/  IADD3 R30, P4, R30, UR8, RZ ;  /* 0x000000081e1e7c10 */ /* 0x000fe4000ff9e0ff */
[----:B------:R-:W-:Y:S02]  /*57a0*/  PRMT R32, RZ, 0x7610, R32 ;  /* 0x00007610ff207816 */ /* 0x000fe40000000020 */
[----:B------:R-:W-:Y:S02]  /*57b0*/  F2FP.SATFINITE.E4M3.F32.PACK_AB_MERGE_C R33, RZ, R36, RZ ;  /* 0x00000024ff21723e */ /* 0x000fe400048070ff */
[----:B------:R-:W-:-:S03]  /*57c0*/  IADD3.X R31, R31, UR9, R37, P4, !PT ;  /* 0x000000091f1f7c10 */ /* 0x000fc6000a7fe425 */
[----:B------:R1:W-:Y:S01]  /*57d0*/  @!P3 STG.E.U8 desc[UR16][R24.64+0x1], R33 ;  /* 0x000001211800b986 */ /* 0x0003e2000c101110 */
[----:B------:R-:W-:Y:S05]  /*57e0*/  @P5 BRA `(.L_x_39) ;  /* 0x0000000000045947 */ /* 0x000fea0003800000 */
[----:B------:R3:W5:Y:S02]  /*57f0*/  LDG.E.U8 R32, desc[UR16][R30.64] ;  /* 0x000000101e207981 */ /* 0x000764000c1e1100 */
.L_x_39:
[----:B------:R-:W-:Y:S05]  /*5800*/  BSYNC B1 ;  /* 0x0000000000017941 */ /* 0x000fea0003800000 */
.L_x_38:
[----:B-----5:R-:W-:Y:S01]  /*5810*/  LOP3.LUT R32, R32, 0xff, RZ, 0xc0, !PT ;  /* 0x000000ff20207812 */ /* 0x020fe200078ec0ff */
[----:B------:R-:W-:Y:S01]  /*5820*/  BSSY B1, `(.L_x_40) ;  /* 0x000000b000017945 */ /* 0x000fe20003800000 */
[----:B------:R-:W-:Y:S02]  /*5830*/  ISETP.LT.OR P3, PT, R35, 0x2, !P1 ;  /* 0x000000022300780c */ /* 0x000fe40004f61670 */
[----:B------:R-:W-:-:S05]  /*5840*/  F2FP.F16.E4M3.UNPACK_B R32, R32 ;  /* 0x00000020ff20723e */ /* 0x000fca00020006ff */
[----:B------:R-:W-:-:S05]  /*5850*/  HADD2.F32 R32, -RZ, R32.H0_H0 ;  /* 0x20000020ff207230 */ /* 0x000fca0000004100 */
[----:B-1----:R-:W-:Y:S01]  /*5860*/  FMUL R33, R32, UR19 ;  /* 0x0000001320217c20 */ /* 0x002fe20008400000 */
[----:B------:R-:W-:-:S03]  /*5870*/  PRMT R32, RZ, 0x7610, R32 ;  /* 0x00007610ff207816 */ /* 0x000fc60000000020 */
[----:B------:R-:W-:-:S05]  /*5880*/  FFMA R33, R224, UR20, R33 ;  /* 0x00000014e0217c23 */ /* 0x000fca0008000021 */
[----:B------:R-:W-:-:S05]  /*5890*/  F2FP.SATFINITE.E4M3.F32.PACK_AB_MERGE_C R33, RZ, R33, RZ ;  /* 0x00000021ff21723e */ /* 0x000fca00048070ff */
[----:B------:R1:W-:Y:S01]  /*58a0*/  @!P5 STG.E.U8 desc[UR16][R26.64], R33 ;  /* 0x000000211a00d986 */ /* 0x0003e2000c101110 */
[----:B------:R-:W-:Y:S05]  /*58b0*/  @P3 BRA `(.L_x_41) ;  /* 0x0000000000043947 */ /* 0x000fea0003800000 */
[----:B------:R4:W5:Y:S02]  /*58c0*/  LDG.E.U8 R32, desc[UR16][R30.64+0x1] ;  /* 0x000001101e207981 */ /* 0x000964000c1e1100 */
.L_x_41:
[----:B------:R-:W-:Y:S05]  /*58d0*/  BSYNC B1 ;  /* 0x0000000000017941 */ /* 0x000fea0003800000 */
.L_x_40:
[----:B-----5:R-:W-:Y:S01]  /*58e0*/  LOP3.LUT R32, R32, 0xff, RZ, 0xc0, !PT ;  /* 0x000000ff20207812 */ /* 0x020fe200078ec0ff */
[----:B------:R-:W-:Y:S01]  /*58f0*/  BSSY B1, `(.L_x_42) ;  /* 0x000000b000017945 */ /* 0x000fe20003800000 */
[----:B------:R-:W-:Y:S02]  /*5900*/  ISETP.LT.OR P4, PT, R35, 0x9, !P0 ;  /* 0x000000092300780c */ /* 0x000fe40004781670 */
[----:B------:R-:W-:-:S05]  /*5910*/  F2FP.F16.E4M3.UNPACK_B R32, R32 ;  /* 0x00000020ff20723e */ /* 0x000fca00020006ff */
[----:B------:R-:W-:-:S05]  /*5920*/  HADD2.F32 R32, -RZ, R32.H0_H0 ;  /* 0x20000020ff207230 */ /* 0x000fca0000004100 */
[----:B------:R-:W-:-:S04]  /*5930*/  FMUL R32, R32, UR19 ;  /* 0x0000001320207c20 */ /* 0x000fc80008400000 */
[----:B------:R-:W-:-:S05]  /*5940*/  FFMA R32, R223, UR20, R32 ;  /* 0x00000014df207c23 */ /* 0x000fca0008000020 */
[----:B-1----:R-:W-:Y:S02]  /*5950*/  F2FP.SATFINITE.E4M3.F32.PACK_AB_MERGE_C R33, RZ, R32, RZ ;  /* 0x00000020ff21723e */ /* 0x002fe400048070ff */
[----:B------:R-:W-:-:S03]  /*5960*/  PRMT R32, RZ, 0x7610, R32 ;  /* 0x00007610ff207816 */ /* 0x000fc60000000020 */
[----:B------:R1:W-:Y:S01]  /*5970*/  @!P3 STG.E.U8 desc[UR16][R26.64+0x1], R33 ;  /* 0x000001211a00b986 */ /* 0x0003e2000c101110 */
[----:B------:R-:W-:Y:S05]  /*5980*/  @P4 BRA `(.L_x_43) ;  /* 0x0000000000044947 */ /* 0x000fea0003800000 */
[----:B------:R0:W5:Y:S02]  /*5990*/  LDG.E.U8 R32, desc[UR16][R28.64+0x8] ;  /* 0x000008101c207981 */ /* 0x000164000c1e1100 */
.L_x_43:
[----:B------:R-:W-:Y:S05]  /*59a0*/  BSYNC B1 ;  /* 0x0000000000017941 */ /* 0x000fea0003800000 */
.L_x_42:
        /* <DEDUP_REMOVED lines=12> */
.L_x_45:
[----:B------:R-:W-:Y:S05]  /*5a70*/  BSYNC B1 ;  /* 0x0000000000017941 */ /* 0x000fea0003800000 */
.L_x_44:
        /* <DEDUP_REMOVED lines=12> */
.L_x_47:
[----:B------:R-:W-:Y:S05]  /*5b40*/  BSYNC B1 ;  /* 0x0000000000017941 */ /* 0x000fea0003800000 */
.L_x_46:
        /* <DEDUP_REMOVED lines=12> */
.L_x_49:
[----:B------:R-:W-:Y:S05]  /*5c10*/  BSYNC B1 ;  /* 0x0000000000017941 */ /* 0x000fea0003800000 */
.L_x_48:
        /* <DEDUP_REMOVED lines=12> */
.L_x_51:
[----:B------:R-:W-:Y:S05]  /*5ce0*/  BSYNC B1 ;  /* 0x0000000000017941 */ /* 0x000fea0003800000 */
.L_x_50:
        /* <DEDUP_REMOVED lines=12> */
.L_x_53:
[----:B------:R-:W-:Y:S05]  /*5db0*/  BSYNC B1 ;  /* 0x0000000000017941 */ /* 0x000fea0003800000 */
.L_x_52:
        /* <DEDUP_REMOVED lines=12> */
.L_x_55:
[----:B------:R-:W-:Y:S05]  /*5e80*/  BSYNC B1 ;  /* 0x0000000000017941 */ /* 0x000fea0003800000 */
.L_x_54:
        /* <DEDUP_REMOVED lines=12> */
.L_x_57:
[----:B------:R-:W-:Y:S05]  /*5f50*/  BSYNC B1 ;  /* 0x0000000000017941 */ /* 0x000fea0003800000 */
.L_x_56:
        /* <DEDUP_REMOVED lines=12> */
.L_x_59:
[----:B------:R-:W-:Y:S05]  /*6020*/  BSYNC B1 ;  /* 0x0000000000017941 */ /* 0x000fea0003800000 */
.L_x_58:
        /* <DEDUP_REMOVED lines=12> */
.L_x_61:
[----:B------:R-:W-:Y:S05]  /*60f0*/  BSYNC B1 ;  /* 0x0000000000017941 */ /* 0x000fea0003800000 */
.L_x_60:
        /* <DEDUP_REMOVED lines=12> */
.L_x_63:
[----:B------:R-:W-:Y:S05]  /*61c0*/  BSYNC B1 ;  /* 0x0000000000017941 */ /* 0x000fea0003800000 */
.L_x_62:
        /* <DEDUP_REMOVED lines=12> */
.L_x_65:
[----:B------:R-:W-:Y:S05]  /*6290*/  BSYNC B1 ;  /* 0x0000000000017941 */ /* 0x000fea0003800000 */
.L_x_64:
        /* <DEDUP_REMOVED lines=12> */
.L_x_67:
[----:B------:R-:W-:Y:S05]  /*6360*/  BSYNC B1 ;  /* 0x0000000000017941 */ /* 0x000fea0003800000 */
.L_x_66:
        /* <DEDUP_REMOVED lines=12> */
.L_x_69:
[----:B------:R-:W-:Y:S05]  /*6430*/  BSYNC B1 ;  /* 0x0000000000017941 */ /* 0x000fea0003800000 */
.L_x_68:
        /* <DEDUP_REMOVED lines=12> */
.L_x_71:
[----:B------:R-:W-:Y:S05]  /*6500*/  BSYNC B1 ;  /* 0x0000000000017941 */ /* 0x000fea0003800000 */
.L_x_70:
        /* <DEDUP_REMOVED lines=12> */
.L_x_73:
[----:B------:R-:W-:Y:S05]  /*65d0*/  BSYNC B1 ;  /* 0x0000000000017941 */ /* 0x000fea0003800000 */
.L_x_72:
        /* <DEDUP_REMOVED lines=12> */
.L_x_75:
[----:B------:R-:W-:Y:S05]  /*66a0*/  BSYNC B1 ;  /* 0x0000000000017941 */ /* 0x000fea0003800000 */
.L_x_74:
        /* <DEDUP_REMOVED lines=12> */
.L_x_77:
[----:B------:R-:W-:Y:S05]  /*6770*/  BSYNC B1 ;  /* 0x0000000000017941 */ /* 0x000fea0003800000 */
.L_x_76:
        /* <DEDUP_REMOVED lines=12> */
.L_x_79:
[----:B------:R-:W-:Y:S05]  /*6840*/  BSYNC B1 ;  /* 0x0000000000017941 */ /* 0x000fea0003800000 */
.L_x_78:
        /* <DEDUP_REMOVED lines=12> */
.L_x_81:
[----:B------:R-:W-:Y:S05]  /*6910*/  BSYNC B1 ;  /* 0x0000000000017941 */ /* 0x000fea0003800000 */
.L_x_80:
        /* <DEDUP_REMOVED lines=12> */
.L_x_83:
[----:B------:R-:W-:Y:S05]  /*69e0*/  BSYNC B1 ;  /* 0x0000000000017941 */ /* 0x000fea0003800000 */
.L_x_82:
        /* <DEDUP_REMOVED lines=12> */
.L_x_85:
[----:B------:R-:W-:Y:S05]  /*6ab0*/  BSYNC B1 ;  /* 0x0000000000017941 */ /* 0x000fea0003800000 */
.L_x_84:
        /* <DEDUP_REMOVED lines=12> */
.L_x_87:
[----:B------:R-:W-:Y:S05]  /*6b80*/  BSYNC B1 ;  /* 0x0000000000017941 */ /* 0x000fea0003800000 */
.L_x_86:
        /* <DEDUP_REMOVED lines=12> */
.L_x_89:
[----:B------:R-:W-:Y:S05]  /*6c50*/  BSYNC B1 ;  /* 0x0000000000017941 */ /* 0x000fea0003800000 */
.L_x_88:
        /* <DEDUP_REMOVED lines=12> */
.L_x_91:
[----:B------:R-:W-:Y:S05]  /*6d20*/  BSYNC B1 ;  /* 0x0000000000017941 */ /* 0x000fea0003800000 */
.L_x_90:
        /* <DEDUP_REMOVED lines=12> */
.L_x_93:
[----:B------:R-:W-:Y:S05]  /*6df0*/  BSYNC B1 ;  /* 0x0000000000017941 */ /* 0x000fea0003800000 */
.L_x_92:
        /* <DEDUP_REMOVED lines=12> */
.L_x_95:
[----:B------:R-:W-:Y:S05]  /*6ec0*/  BSYNC B1 ;  /* 0x0000000000017941 */ /* 0x000fea0003800000 */
.L_x_94:
        /* <DEDUP_REMOVED lines=12> */
.L_x_97:
[----:B------:R-:W-:Y:S05]  /*6f90*/  BSYNC B1 ;  /* 0x0000000000017941 */ /* 0x000fea0003800000 */
.L_x_96:
        /* <DEDUP_REMOVED lines=12> */
.L_x_99:
[----:B------:R-:W-:Y:S05]  /*7060*/  BSYNC B1 ;  /* 0x0000000000017941 */ /* 0x000fea0003800000 */
.L_x_98:
        /* <DEDUP_REMOVED lines=12> */
.L_x_101:
[----:B------:R-:W-:Y:S05]  /*7130*/  BSYNC B1 ;  /* 0x0000000000017941 */ /* 0x000fea0003800000 */
.L_x_100:
        /* <DEDUP_REMOVED lines=12> */
.L_x_103:
[----:B------:R-:W-:Y:S05]  /*7200*/  BSYNC B1 ;  /* 0x0000000000017941 */ /* 0x000fea0003800000 */
.L_x_102:
        /* <DEDUP_REMOVED lines=12> */
.L_x_105:
[----:B------:R-:W-:Y:S05]  /*72d0*/  BSYNC B1 ;  /* 0x0000000000017941 */ /* 0x000fea0003800000 */
.L_x_104:
        /* <DEDUP_REMOVED lines=12> */
.L_x_107:
[----:B------:R-:W-:Y:S05]  /*73a0*/  BSYNC B1 ;  /* 0x0000000000017941 */ /* 0x000fea0003800000 */
.L_x_106:
        /* <DEDUP_REMOVED lines=12> */
.L_x_109:
[----:B------:R-:W-:Y:S05]  /*7470*/  BSYNC B1 ;  /* 0x0000000000017941 */ /* 0x000fea0003800000 */
.L_x_108:
        /* <DEDUP_REMOVED lines=12> */
.L_x_111:
[----:B------:R-:W-:Y:S05]  /*7540*/  BSYNC B1 ;  /* 0x0000000000017941 */ /* 0x000fea0003800000 */
.L_x_110:
        /* <DEDUP_REMOVED lines=12> */
.L_x_113:
[----:B------:R-:W-:Y:S05]  /*7610*/  BSYNC B1 ;  /* 0x0000000000017941 */ /* 0x000fea0003800000 */
.L_x_112:
        /* <DEDUP_REMOVED lines=12> */
.L_x_115:
[----:B------:R-:W-:Y:S05]  /*76e0*/  BSYNC B1 ;  /* 0x0000000000017941 */ /* 0x000fea0003800000 */
.L_x_114:
        /* <DEDUP_REMOVED lines=12> */
.L_x_117:
[----:B------:R-:W-:Y:S05]  /*77b0*/  BSYNC B1 ;  /* 0x0000000000017941 */ /* 0x000fea0003800000 */
.L_x_116:
        /* <DEDUP_REMOVED lines=12> */
.L_x_119:
[----:B------:R-:W-:Y:S05]  /*7880*/  BSYNC B1 ;  /* 0x0000000000017941 */ /* 0x000fea0003800000 */
.L_x_118:
        /* <DEDUP_REMOVED lines=12> */
.L_x_121:
[----:B------:R-:W-:Y:S05]  /*7950*/  BSYNC B1 ;  /* 0x0000000000017941 */ /* 0x000fea0003800000 */
.L_x_120:
        /* <DEDUP_REMOVED lines=12> */
.L_x_123:
[----:B------:R-:W-:Y:S05]  /*7a20*/  BSYNC B1 ;  /* 0x0000000000017941 */ /* 0x000fea0003800000 */
.L_x_122:
        /* <DEDUP_REMOVED lines=12> */
.L_x_125:
[----:B------:R-:W-:Y:S05]  /*7af0*/  BSYNC B1 ;  /* 0x0000000000017941 */ /* 0x000fea0003800000 */
.L_x_124:
        /* <DEDUP_REMOVED lines=12> */
.L_x_127:
[----:B------:R-:W-:Y:S05]  /*7bc0*/  BSYNC B1 ;  /* 0x0000000000017941 */ /* 0x000fea0003800000 */
.L_x_126:
        /* <DEDUP_REMOVED lines=12> */
.L_x_129:
[----:B------:R-:W-:Y:S05]  /*7c90*/  BSYNC B1 ;  /* 0x0000000000017941 */ /* 0x000fea0003800000 */
.L_x_128:
        /* <DEDUP_REMOVED lines=12> */
.L_x_131:
[----:B------:R-:W-:Y:S05]  /*7d60*/  BSYNC B1 ;  /* 0x0000000000017941 */ /* 0x000fea0003800000 */
.L_x_130:
        /* <DEDUP_REMOVED lines=12> */
.L_x_133:
[----:B------:R-:W-:Y:S05]  /*7e30*/  BSYNC B1 ;  /* 0x0000000000017941 */ /* 0x000fea0003800000 */
.L_x_132:
        /* <DEDUP_REMOVED lines=12> */
.L_x_135:
[----:B------:R-:W-:Y:S05]  /*7f00*/  BSYNC B1 ;  /* 0x0000000000017941 */ /* 0x000fea0003800000 */
.L_x_134:
        /* <DEDUP_REMOVED lines=12> */
.L_x_137:
[----:B------:R-:W-:Y:S05]  /*7fd0*/  BSYNC B1 ;  /* 0x0000000000017941 */ /* 0x000fea0003800000 */
.L_x_136:
        /* <DEDUP_REMOVED lines=12> */
.L_x_139:
[----:B------:R-:W-:Y:S05]  /*80a0*/  BSYNC B1 ;  /* 0x0000000000017941 */ /* 0x000fea0003800000 */
.L_x_138:
        /* <DEDUP_REMOVED lines=12> */
.L_x_141:
[----:B------:R-:W-:Y:S05]  /*8170*/  BSYNC B1 ;  /* 0x0000000000017941 */ /* 0x000fea0003800000 */
.L_x_140:
        /* <DEDUP_REMOVED lines=12> */
.L_x_143:
[----:B------:R-:W-:Y:S05]  /*8240*/  BSYNC B1 ;  /* 0x0000000000017941 */ /* 0x000fea0003800000 */
.L_x_142:
        /* <DEDUP_REMOVED lines=12> */
.L_x_145:
[----:B------:R-:W-:Y:S05]  /*8310*/  BSYNC B1 ;  /* 0x0000000000017941 */ /* 0x000fea0003800000 */
.L_x_144:
        /* <DEDUP_REMOVED lines=12> */
.L_x_147:
[----:B------:R-:W-:Y:S05]  /*83e0*/  BSYNC B1 ;  /* 0x0000000000017941 */ /* 0x000fea0003800000 */
.L_x_146:
        /* <DEDUP_REMOVED lines=12> */
.L_x_149:
[----:B------:R-:W-:Y:S05]  /*84b0*/  BSYNC B1 ;  /* 0x0000000000017941 */ /* 0x000fea0003800000 */
.L_x_148:
        /* <DEDUP_REMOVED lines=12> */
.L_x_151:
[----:B------:R-:W-:Y:S05]  /*8580*/  BSYNC B1 ;  /* 0x0000000000017941 */ /* 0x000fea0003800000 */
.L_x_150:
        /* <DEDUP_REMOVED lines=12> */
.L_x_153:
[----:B------:R-:W-:Y:S05]  /*8650*/  BSYNC B1 ;  /* 0x0000000000017941 */ /* 0x000fea0003800000 */
.L_x_152:
        /* <DEDUP_REMOVED lines=12> */
.L_x_155:
[----:B------:R-:W-:Y:S05]  /*8720*/  BSYNC B1 ;  /* 0x0000000000017941 */ /* 0x000fea0003800000 */
.L_x_154:
        /* <DEDUP_REMOVED lines=12> */
.L_x_157:
[----:B------:R-:W-:Y:S05]  /*87f0*/  BSYNC B1 ;  /* 0x0000000000017941 */ /* 0x000fea0003800000 */
.L_x_156:
        /* <DEDUP_REMOVED lines=12> */
.L_x_159:
[----:B------:R-:W-:Y:S05]  /*88c0*/  BSYNC B1 ;  /* 0x0000000000017941 */ /* 0x000fea0003800000 */
.L_x_158:
        /* <DEDUP_REMOVED lines=12> */
.L_x_161:
[----:B------:R-:W-:Y:S05]  /*8990*/  BSYNC B1 ;  /* 0x0000000000017941 */ /* 0x000fea0003800000 */
.L_x_160:
        /* <DEDUP_REMOVED lines=12> */
.L_x_163:
[----:B------:R-:W-:Y:S05]  /*8a60*/  BSYNC B1 ;  /* 0x0000000000017941 */ /* 0x000fea0003800000 */
.L_x_162:
        /* <DEDUP_REMOVED lines=12> */
.L_x_165:
[----:B------:R-:W-:Y:S05]  /*8b30*/  BSYNC B1 ;  /* 0x0000000000017941 */ /* 0x000fea0003800000 */
.L_x_164:
        /* <DEDUP_REMOVED lines=12> */
.L_x_167:
[----:B------:R-:W-:Y:S05]  /*8c00*/  BSYNC B1 ;  /* 0x0000000000017941 */ /* 0x000fea0003800000 */
.L_x_166:
        /* <DEDUP_REMOVED lines=12> */
.L_x_169:
[----:B------:R-:W-:Y:S05]  /*8cd0*/  BSYNC B1 ;  /* 0x0000000000017941 */ /* 0x000fea0003800000 */
.L_x_168:
        /* <DEDUP_REMOVED lines=12> */
.L_x_171:
[----:B------:R-:W-:Y:S05]  /*8da0*/  BSYNC B1 ;  /* 0x0000000000017941 */ /* 0x000fea0003800000 */
.L_x_170:
        /* <DEDUP_REMOVED lines=12> */
.L_x_173:
[----:B------:R-:W-:Y:S05]  /*8e70*/  BSYNC B1 ;  /* 0x0000000000017941 */ /* 0x000fea0003800000 */
.L_x_172:
        /* <DEDUP_REMOVED lines=12> */
.L_x_175:
[----:B------:R-:W-:Y:S05]  /*8f40*/  BSYNC B1 ;  /* 0x0000000000017941 */ /* 0x000fea0003800000 */
.L_x_174:
        /* <DEDUP_REMOVED lines=12> */
.L_x_177:
[----:B------:R-:W-:Y:S05]  /*9010*/  BSYNC B1 ;  /* 0x0000000000017941 */ /* 0x000fea0003800000 */
.L_x_176:
        /* <DEDUP_REMOVED lines=12> */
.L_x_179:
[----:B------:R-:W-:Y:S05]  /*90e0*/  BSYNC B1 ;  /* 0x0000000000017941 */ /* 0x000fea0003800000 */
.L_x_178:
        /* <DEDUP_REMOVED lines=12> */
.L_x_181:
[----:B------:R-:W-:Y:S05]  /*91b0*/  BSYNC B1 ;  /* 0x0000000000017941 */ /* 0x000fea0003800000 */
.L_x_180:
        /* <DEDUP_REMOVED lines=12> */
.L_x_183:
[----:B------:R-:W-:Y:S05]  /*9280*/  BSYNC B1 ;  /* 0x0000000000017941 */ /* 0x000fea0003800000 */
.L_x_182:
        /* <DEDUP_REMOVED lines=12> */
.L_x_185:
[----:B------:R-:W-:Y:S05]  /*9350*/  BSYNC B1 ;  /* 0x0000000000017941 */ /* 0x000fea0003800000 */
.L_x_184:
[----:B-----5:R-:W-:Y:S01]  /*9360*/  LOP3.LUT R32, R32, 0xff, RZ, 0xc0, !PT ;  /* 0x000000ff20207812 */ /* 0x020fe200078ec0ff */
[----:B------:R-:W-:Y:S01]  /*9370*/  BSSY B1, `(.L_x_186) ;  /* 0x000000b000017945 */ /* 0x000fe20003800000 */
[----:B------:R-:W-:Y:S02]  /*9380*/  ISETP.LT.OR P4, PT, R35, 0x99, !P0 ;  /* 0x000000992300780c */ /* 0x000fe40004781670 */
[----:B------:R-:W-:-:S05]  /*9390*/  F2FP.F16.E4M3.UNPACK_B R32, R32 ;  /* 0x00000020ff20723e */ /* 0x000fca00020006ff */
[----:B------:R-:W-:-:S05]  /*93a0*/  HADD2.F32 R32, -RZ, R32.H0_H0 ;  /* 0x20000020ff207230 */ /* 0x000fca0000004100 */
[----:B------:R-:W-:-:S04]  /*93b0*/  FMUL R32, R32, UR19 ;  /* 0x0000001320207c20 */ /* 0x000fc80008400000 */
[----:B------:R-:W-:Y:S01]  /*93c0*/  FFMA R32, R23, UR20, R32 ;  /* 0x0000001417207c23 */ /* 0x000fe20008000020 */
[----:B------:R-:W-:-:S04]  /*93d0*/  PRMT R23, RZ, 0x7610, R23 ;  /* 0x00007610ff177816 */ /* 0x000fc80000000017 */
[----:B-1----:R-:W-:-:S05]  /*93e0*/  F2FP.SATFINITE.E4M3.F32.PACK_AB_MERGE_C R33, RZ, R32, RZ ;  /* 0x00000020ff21723e */ /* 0x002fca00048070ff */
[----:B------:R1:W-:Y:S01]  /*93f0*/  @!P3 STG.E.U8 desc[UR16][R26.64+0x91], R33 ;  /* 0x000091211a00b986 */ /* 0x0003e2000c101110 */
[----:B------:R-:W-:Y:S05]  /*9400*/  @P4 BRA `(.L_x_187) ;  /* 0x0000000000044947 */ /* 0x000fea0003800000 */
[----:B------:R0:W5:Y:S02]  /*9410*/  LDG.E.U8 R23, desc[UR16][R28.64+0x98] ;  /* 0x000098101c177981 */ /* 0x000164000c1e1100 */
.L_x_187:
[----:B------:R-:W-:Y:S05]  /*9420*/  BSYNC B1 ;  /* 0x0000000000017941 */ /* 0x000fea0003800000 */
.L_x_186:
        /* <DEDUP_REMOVED lines=8> */
[----:B------:R-:W-:-:S05]  /*94b0*/  F2FP.SATFINITE.E4M3.F32.PACK_AB_MERGE_C R23, RZ, R23, RZ ;  /* 0x00000017ff17723e */ /* 0x000fca00048070ff */
[----:B------:R0:W-:Y:S01]  /*94c0*/  @!P4 STG.E.U8 desc[UR16][R24.64+0x98], R23 ;  /* 0x000098171800c986 */ /* 0x0001e2000c101110 */
[----:B------:R-:W-:Y:S05]  /*94d0*/  @P3 BRA `(.L_x_189) ;  /* 0x0000000000043947 */ /* 0x000fea0003800000 */
[----:B------:R0:W5:Y:S02]  /*94e0*/  LDG.E.U8 R22, desc[UR16][R28.64+0x99] ;  /* 0x000099101c167981 */ /* 0x000164000c1e1100 */
.L_x_189:
[----:B------:R-:W-:Y:S05]  /*94f0*/  BSYNC B1 ;  /* 0x0000000000017941 */ /* 0x000fea0003800000 */
.L_x_188:
        /* <DEDUP_REMOVED lines=8> */
[----:B0-----:R-:W-:-:S05]  /*9580*/  F2FP.SATFINITE.E4M3.F32.PACK_AB_MERGE_C R23, RZ, R22, RZ ;  /* 0x00000016ff17723e */ /* 0x001fca00048070ff */
[----:B------:R0:W-:Y:S01]  /*9590*/  @!P3 STG.E.U8 desc[UR16][R24.64+0x99], R23 ;  /* 0x000099171800b986 */ /* 0x0001e2000c101110 */
[----:B------:R-:W-:Y:S05]  /*95a0*/  @P4 BRA `(.L_x_191) ;  /* 0x0000000000044947 */ /* 0x000fea0003800000 */
[----:B------:R0:W5:Y:S02]  /*95b0*/  LDG.E.U8 R21, desc[UR16][R30.64+0x98] ;  /* 0x000098101e157981 */ /* 0x000164000c1e1100 */
.L_x_191:
[----:B------:R-:W-:Y:S05]  /*95c0*/  BSYNC B1 ;  /* 0x0000000000017941 */ /* 0x000fea0003800000 */
.L_x_190:
        /* <DEDUP_REMOVED lines=12> */
.L_x_193:
[----:B------:R-:W-:Y:S05]  /*9690*/  BSYNC B1 ;  /* 0x0000000000017941 */ /* 0x000fea0003800000 */
.L_x_192:
        /* <DEDUP_REMOVED lines=12> */
.L_x_195:
[----:B------:R-:W-:Y:S05]  /*9760*/  BSYNC B1 ;  /* 0x0000000000017941 */ /* 0x000fea0003800000 */
.L_x_194:
        /* <DEDUP_REMOVED lines=12> */
.L_x_197:
[----:B------:R-:W-:Y:S05]  /*9830*/  BSYNC B1 ;  /* 0x0000000000017941 */ /* 0x000fea0003800000 */
.L_x_196:
        /* <DEDUP_REMOVED lines=12> */
.L_x_199:
[----:B------:R-:W-:Y:S05]  /*9900*/  BSYNC B1 ;  /* 0x0000000000017941 */ /* 0x000fea0003800000 */
.L_x_198:
        /* <DEDUP_REMOVED lines=12> */
.L_x_201:
[----:B------:R-:W-:Y:S05]  /*99d0*/  BSYNC B1 ;  /* 0x0000000000017941 */ /* 0x000fea0003800000 */
.L_x_200:
        /* <DEDUP_REMOVED lines=12> */
.L_x_203:
[----:B------:R-:W-:Y:S05]  /*9aa0*/  BSYNC B1 ;  /* 0x0000000000017941 */ /* 0x000fea0003800000 */
.L_x_202:
        /* <DEDUP_REMOVED lines=12> */
.L_x_205:
[----:B------:R-:W-:Y:S05]  /*9b70*/  BSYNC B1 ;  /* 0x0000000000017941 */ /* 0x000fea0003800000 */
.L_x_204:
        /* <DEDUP_REMOVED lines=12> */
.L_x_207:
[----:B------:R-:W-:Y:S05]  /*9c40*/  BSYNC B1 ;  /* 0x0000000000017941 */ /* 0x000fea0003800000 */
.L_x_206:
        /* <DEDUP_REMOVED lines=12> */
.L_x_209:
[----:B------:R-:W-:Y:S05]  /*9d10*/  BSYNC B1 ;  /* 0x0000000000017941 */ /* 0x000fea0003800000 */
.L_x_208:
        /* <DEDUP_REMOVED lines=12> */
.L_x_211:
[----:B------:R-:W-:Y:S05]  /*9de0*/  BSYNC B1 ;  /* 0x0000000000017941 */ /* 0x000fea0003800000 */
.L_x_210:
        /* <DEDUP_REMOVED lines=12> */
.L_x_213:
[----:B------:R-:W-:Y:S05]  /*9eb0*/  BSYNC B1 ;  /* 0x0000000000017941 */ /* 0x000fea0003800000 */
.L_x_212:
        /* <DEDUP_REMOVED lines=12> */
.L_x_215:
[----:B------:R-:W-:Y:S05]  /*9f80*/  BSYNC B1 ;  /* 0x0000000000017941 */ /* 0x000fea0003800000 */
.L_x_214:
        /* <DEDUP_REMOVED lines=12> */
.L_x_217:
[----:B------:R-:W-:Y:S05]  /*a050*/  BSYNC B1 ;  /* 0x0000000000017941 */ /* 0x000fea0003800000 */
.L_x_216:
        /* <DEDUP_REMOVED lines=12> */
.L_x_219:
[----:B------:R-:W-:Y:S05]  /*a120*/  BSYNC B1 ;  /* 0x0000000000017941 */ /* 0x000fea0003800000 */
.L_x_218:
        /* <DEDUP_REMOVED lines=12> */
.L_x_221:
[----:B------:R-:W-:Y:S05]  /*a1f0*/  BSYNC B1 ;  /* 0x0000000000017941 */ /* 0x000fea0003800000 */
.L_x_220:
        /* <DEDUP_REMOVED lines=12> */
.L_x_223:
[----:B------:R-:W-:Y:S05]  /*a2c0*/  BSYNC B1 ;  /* 0x0000000000017941 */ /* 0x000fea0003800000 */
.L_x_222:
        /* <DEDUP_REMOVED lines=12> */
.L_x_225:
[----:B------:R-:W-:Y:S05]  /*a390*/  BSYNC B1 ;  /* 0x0000000000017941 */ /* 0x000fea0003800000 */
.L_x_224:
        /* <DEDUP_REMOVED lines=12> */
.L_x_227:
[----:B------:R-:W-:Y:S05]  /*a460*/  BSYNC B1 ;  /* 0x0000000000017941 */ /* 0x000fea0003800000 */
.L_x_226:
        /* <DEDUP_REMOVED lines=12> */
.L_x_229:
[----:B------:R-:W-:Y:S05]  /*a530*/  BSYNC B1 ;  /* 0x0000000000017941 */ /* 0x000fea0003800000 */
.L_x_228:
[----:B-----5:R-:W-:Y:S01]  /*a540*/  LOP3.LUT R2, R2, 0xff, RZ, 0xc0, !PT ;  /* 0x000000ff02027812 */ /* 0x020fe200078ec0ff */
[----:B------:R-:W-:Y:S01]  /*a550*/  BSSY B1, `(.L_x_230) ;  /* 0x000000b000017945 */ /* 0x000fe20003800000 */
[----:B------:R-:W-:Y:S02]  /*a560*/  ISETP.LT.OR P4, PT, R35, 0xc1, !P1 ;  /* 0x000000c12300780c */ /* 0x000fe40004f81670 */
[----:B------:R-:W-:-:S05]  /*a570*/  F2FP.F16.E4M3.UNPACK_B R2, R2 ;  /* 0x00000002ff02723e */ /* 0x000fca00020006ff */
[----:B------:R-:W-:-:S05]  /*a580*/  HADD2.F32 R2, -RZ, R2.H0_H0 ;  /* 0x20000002ff027230 */ /* 0x000fca0000004100 */
[----:B0-----:R-:W-:-:S04]  /*a590*/  FMUL R3, R2, UR19 ;  /* 0x0000001302037c20 */ /* 0x001fc80008400000 */
[----:B------:R-:W-:Y:S01]  /*a5a0*/  FFMA R3, R0, UR20, R3 ;  /* 0x0000001400037c23 */ /* 0x000fe20008000003 */
[----:B------:R-:W-:-:S04]  /*a5b0*/  PRMT R0, RZ, 0x7610, R0 ;  /* 0x00007610ff007816 */ /* 0x000fc80000000000 */
[----:B------:R-:W-:-:S05]  /*a5c0*/  F2FP.SATFINITE.E4M3.F32.PACK_AB_MERGE_C R3, RZ, R3, RZ ;  /* 0x00000003ff03723e */ /* 0x000fca00048070ff */
[----:B------:R0:W-:Y:S01]  /*a5d0*/  @!P3 STG.E.U8 desc[UR16][R24.64+0xc1], R3 ;  /* 0x0000c1031800b986 */ /* 0x0001e2000c101110 */
[----:B------:R-:W-:Y:S05]  /*a5e0*/  @P4 BRA `(.L_x_231) ;  /* 0x0000000000044947 */ /* 0x000fea0003800000 */
[----:B------:R0:W5:Y:S02]  /*a5f0*/  LDG.E.U8 R0, desc[UR16][R30.64+0xc0] ;  /* 0x0000c0101e007981 */ /* 0x000164000c1e1100 */
.L_x_231:
[----:B------:R-:W-:Y:S05]  /*a600*/  BSYNC B1 ;  /* 0x0000000000017941 */ /* 0x000fea0003800000 */
.L_x_230:
[----:B------:R-:W2:Y:S01]  /*a610*/  LDL.LU R2, [R1] ;  /* 0x0000000001027983 */ /* 0x000ea20000300800 */
[----:B-----5:R-:W-:Y:S01]  /*a620*/  LOP3.LUT R0, R0, 0xff, RZ, 0xc0, !PT ;  /* 0x000000ff00007812 */ /* 0x020fe200078ec0ff */
[----:B------:R-:W-:Y:S01]  /*a630*/  BSSY B1, `(.L_x_232) ;  /* 0x000000b000017945 */ /* 0x000fe20003800000 */
[----:B------:R-:W-:Y:S02]  /*a640*/  ISETP.LT.OR P3, PT, R35, 0xc2, !P1 ;  /* 0x000000c22300780c */ /* 0x000fe40004f61670 */
[----:B------:R-:W-:-:S05]  /*a650*/  F2FP.F16.E4M3.UNPACK_B R0, R0 ;  /* 0x00000000ff00723e */ /* 0x000fca00020006ff */
[----:B------:R-:W-:-:S05]  /*a660*/  HADD2.F32 R0, -RZ, R0.H0_H0 ;  /* 0x20000000ff007230 */ /* 0x000fca0000004100 */
[----:B------:R-:W-:-:S04]  /*a670*/  FMUL R0, R0, UR19 ;  /* 0x0000001300007c20 */ /* 0x000fc80008400000 */
[----:B--2---:R-:W-:-:S05]  /*a680*/  FFMA R0, R2, UR20, R0 ;  /* 0x0000001402007c23 */ /* 0x004fca0008000000 */
[----:B0-----:R-:W-:Y:S02]  /*a690*/  F2FP.SATFINITE.E4M3.F32.PACK_AB_MERGE_C R3, RZ, R0, RZ ;  /* 0x00000000ff03723e */ /* 0x001fe400048070ff */
[----:B------:R-:W-:-:S03]  /*a6a0*/  PRMT R0, RZ, 0x7610, R0 ;  /* 0x00007610ff007816 */ /* 0x000fc60000000000 */
[----:B------:R0:W-:Y:S01]  /*a6b0*/  @!P4 STG.E.U8 desc[UR16][R26.64+0xc0], R3 ;  /* 0x0000c0031a00c986 */ /* 0x0001e2000c101110 */
[----:B------:R-:W-:Y:S05]  /*a6c0*/  @P3 BRA `(.L_x_233) ;  /* 0x0000000000043947 */ /* 0x000fea0003800000 */
[----:B------:R2:W5:Y:S02]  /*a6d0*/  LDG.E.U8 R0, desc[UR16][R30.64+0xc1] ;  /* 0x0000c1101e007981 */ /* 0x000564000c1e1100 */
.L_x_233:
[----:B------:R-:W-:Y:S05]  /*a6e0*/  BSYNC B1 ;  /* 0x0000000000017941 */ /* 0x000fea0003800000 */
.L_x_232:
[----:B------:R-:W3:Y:S01]  /*a6f0*/  LDL.LU R2, [R1+0x4] ;  /* 0x0000040001027983 */ /* 0x000ee20000300800 */
[----:B-----5:R-:W-:Y:S01]  /*a700*/  LOP3.LUT R0, R0, 0xff, RZ, 0xc0, !PT ;  /* 0x000000ff00007812 */ /* 0x020fe200078ec0ff */
[----:B------:R-:W-:Y:S01]  /*a710*/  BSSY B1, `(.L_x_234) ;  /* 0x000000b000017945 */ /* 0x000fe20003800000 */
[----:B------:R-:W-:Y:S02]  /*a720*/  ISETP.LT.OR P4, PT, R35, 0xc9, !P0 ;  /* 0x000000c92300780c */ /* 0x000fe40004781670 */
[----:B------:R-:W-:-:S05]  /*a730*/  F2FP.F16.E4M3.UNPACK_B R0, R0 ;  /* 0x00000000ff00723e */ /* 0x000fca00020006ff */
[----:B------:R-:W-:-:S05]  /*a740*/  HADD2.F32 R0, -RZ, R0.H0_H0 ;  /* 0x20000000ff007230 */ /* 0x000fca0000004100 */
[----:B------:R-:W-:-:S04]  /*a750*/  FMUL R0, R0, UR19 ;  /* 0x0000001300007c20 */ /* 0x000fc80008400000 */
[----:B---3--:R-:W-:-:S05]  /*a760*/  FFMA R0, R2, UR20, R0 ;  /* 0x0000001402007c23 */ /* 0x008fca0008000000 */
[----:B0-----:R-:W-:Y:S02]  /*a770*/  F2FP.SATFINITE.E4M3.F32.PACK_AB_MERGE_C R3, RZ, R0, RZ ;  /* 0x00000000ff03723e */ /* 0x001fe400048070ff */
[----:B------:R-:W-:-:S03]  /*a780*/  PRMT R0, RZ, 0x7610, R0 ;  /* 0x00007610ff007816 */ /* 0x000fc60000000000 */
[----:B------:R0:W-:Y:S01]  /*a790*/  @!P3 STG.E.U8 desc[UR16][R26.64+0xc1], R3 ;  /* 0x0000c1031a00b986 */ /* 0x0001e2000c101110 */
[----:B------:R-:W-:Y:S05]  /*a7a0*/  @P4 BRA `(.L_x_235) ;  /* 0x0000000000044947 */ /* 0x000fea0003800000 */
[----:B------:R3:W5:Y:S02]  /*a7b0*/  LDG.E.U8 R0, desc[UR16][R28.64+0xc8] ;  /* 0x0000c8101c007981 */ /* 0x000764000c1e1100 */
.L_x_235:
[----:B------:R-:W-:Y:S05]  /*a7c0*/  BSYNC B1 ;  /* 0x0000000000017941 */ /* 0x000fea0003800000 */
.L_x_234:
[----:B------:R-:W2:Y:S01]  /*a7d0*/  LDL.LU R2, [R1+0x8] ;  /* 0x0000080001027983 */ /* 0x000ea20000300800 */
        /* <DEDUP_REMOVED lines=12> */
.L_x_237:
[----:B------:R-:W-:Y:S05]  /*a8a0*/  BSYNC B1 ;  /* 0x0000000000017941 */ /* 0x000fea0003800000 */
.L_x_236:
        /* <DEDUP_REMOVED lines=13> */
.L_x_239:
[----:B------:R-:W-:Y:S05]  /*a980*/  BSYNC B1 ;  /* 0x0000000000017941 */ /* 0x000fea0003800000 */
.L_x_238:
        /* <DEDUP_REMOVED lines=13> */
.L_x_241:
[----:B------:R-:W-:Y:S05]  /*aa60*/  BSYNC B1 ;  /* 0x0000000000017941 */ /* 0x000fea0003800000 */
.L_x_240:
        /* <DEDUP_REMOVED lines=13> */
.L_x_243:
[----:B------:R-:W-:Y:S05]  /*ab40*/  BSYNC B1 ;  /* 0x0000000000017941 */ /* 0x000fea0003800000 */
.L_x_242:
        /* <DEDUP_REMOVED lines=13> */
.L_x_245:
[----:B------:R-:W-:Y:S05]  /*ac20*/  BSYNC B1 ;  /* 0x0000000000017941 */ /* 0x000fea0003800000 */
.L_x_244:
        /* <DEDUP_REMOVED lines=13> */
.L_x_247:
[----:B------:R-:W-:Y:S05]  /*ad00*/  BSYNC B1 ;  /* 0x0000000000017941 */ /* 0x000fea0003800000 */
.L_x_246:
        /* <DEDUP_REMOVED lines=13> */
.L_x_249:
[----:B------:R-:W-:Y:S05]  /*ade0*/  BSYNC B1 ;  /* 0x0000000000017941 */ /* 0x000fea0003800000 */
.L_x_248:
        /* <DEDUP_REMOVED lines=13> */
.L_x_251:
[----:B------:R-:W-:Y:S05]  /*aec0*/  BSYNC B1 ;  /* 0x0000000000017941 */ /* 0x000fea0003800000 */
.L_x_250:
        /* <DEDUP_REMOVED lines=13> */
.L_x_253:
[----:B------:R-:W-:Y:S05]  /*afa0*/  BSYNC B1 ;  /* 0x0000000000017941 */ /* 0x000fea0003800000 */
.L_x_252:
        /* <DEDUP_REMOVED lines=13> */
.L_x_255:
[----:B------:R-:W-:Y:S05]  /*b080*/  BSYNC B1 ;  /* 0x0000000000017941 */ /* 0x000fea0003800000 */
.L_x_254:
        /* <DEDUP_REMOVED lines=13> */
.L_x_257:
[----:B------:R-:W-:Y:S05]  /*b160*/  BSYNC B1 ;  /* 0x0000000000017941 */ /* 0x000fea0003800000 */
.L_x_256:
        /* <DEDUP_REMOVED lines=13> */
.L_x_259:
[----:B------:R-:W-:Y:S05]  /*b240*/  BSYNC B1 ;  /* 0x0000000000017941 */ /* 0x000fea0003800000 */
.L_x_258:
        /* <DEDUP_REMOVED lines=13> */
.L_x_261:
[----:B------:R-:W-:Y:S05]  /*b320*/  BSYNC B1 ;  /* 0x0000000000017941 */ /* 0x000fea0003800000 */
.L_x_260:
        /* <DEDUP_REMOVED lines=13> */
.L_x_263:
[----:B------:R-:W-:Y:S05]  /*b400*/  BSYNC B1 ;  /* 0x0000000000017941 */ /* 0x000fea0003800000 */
.L_x_262:
        /* <DEDUP_REMOVED lines=13> */
.L_x_265:
[----:B------:R-:W-:Y:S05]  /*b4e0*/  BSYNC B1 ;  /* 0x0000000000017941 */ /* 0x000fea0003800000 */
.L_x_264:
        /* <DEDUP_REMOVED lines=13> */
.L_x_267:
[----:B------:R-:W-:Y:S05]  /*b5c0*/  BSYNC B1 ;  /* 0x0000000000017941 */ /* 0x000fea0003800000 */
.L_x_266:
        /* <DEDUP_REMOVED lines=13> */
.L_x_269:
[----:B------:R-:W-:Y:S05]  /*b6a0*/  BSYNC B1 ;  /* 0x0000000000017941 */ /* 0x000fea0003800000 */
.L_x_268:
        /* <DEDUP_REMOVED lines=13> */
.L_x_271:
[----:B------:R-:W-:Y:S05]  /*b780*/  BSYNC B1 ;  /* 0x0000000000017941 */ /* 0x000fea0003800000 */
.L_x_270:
        /* <DEDUP_REMOVED lines=13> */
.L_x_273:
[----:B------:R-:W-:Y:S05]  /*b860*/  BSYNC B1 ;  /* 0x0000000000017941 */ /* 0x000fea0003800000 */
.L_x_272:
        /* <DEDUP_REMOVED lines=13> */
.L_x_275:
[----:B------:R-:W-:Y:S05]  /*b940*/  BSYNC B1 ;  /* 0x0000000000017941 */ /* 0x000fea0003800000 */
.L_x_274:
        /* <DEDUP_REMOVED lines=13> */
.L_x_277:
[----:B------:R-:W-:Y:S05]  /*ba20*/  BSYNC B1 ;  /* 0x0000000000017941 */ /* 0x000fea0003800000 */
.L_x_276:
        /* <DEDUP_REMOVED lines=13> */
.L_x_279:
[----:B------:R-:W-:Y:S05]  /*bb00*/  BSYNC B1 ;  /* 0x0000000000017941 */ /* 0x000fea0003800000 */
.L_x_278:
        /* <DEDUP_REMOVED lines=13> */
.L_x_281:
[----:B------:R-:W-:Y:S05]  /*bbe0*/  BSYNC B1 ;  /* 0x0000000000017941 */ /* 0x000fea0003800000 */
.L_x_280:
        /* <DEDUP_REMOVED lines=13> */
.L_x_283:
[----:B------:R-:W-:Y:S05]  /*bcc0*/  BSYNC B1 ;  /* 0x0000000000017941 */ /* 0x000fea0003800000 */
.L_x_282:
        /* <DEDUP_REMOVED lines=13> */
.L_x_285:
[----:B------:R-:W-:Y:S05]  /*bda0*/  BSYNC B1 ;  /* 0x0000000000017941 */ /* 0x000fea0003800000 */
.L_x_284:
        /* <DEDUP_REMOVED lines=13> */
.L_x_287:
[----:B------:R-:W-:Y:S05]  /*be80*/  BSYNC B1 ;  /* 0x0000000000017941 */ /* 0x000fea0003800000 */
.L_x_286:
        /* <DEDUP_REMOVED lines=13> */
.L_x_289:
[----:B------:R-:W-:Y:S05]  /*bf60*/  BSYNC B1 ;  /* 0x0000000000017941 */ /* 0x000fea0003800000 */
.L_x_288:
[----:B------:R-:W-:Y:S05]  /*bf70*/  @P1 BRA `(.L_x_290) ;  /* 0x0000002000a41947 */ /* 0x000fea0003800000 */
[----:B------:R-:W2:Y:S01]  /*bf80*/  LDL.LU R2, [R1+0x74] ;  /* 0x0000740001027983 */ /* 0x000ea20000300800 */
[----:B-----5:R-:W-:-:S04]  /*bf90*/  LOP3.LUT R0, R0, 0xff, RZ, 0xc0, !PT ;  /* 0x000000ff00007812 */ /* 0x020fc800078ec0ff */
[----:B------:R-:W-:-:S05]  /*bfa0*/  F2FP.F16.E4M3.UNPACK_B R0, R0 ;  /* 0x00000000ff00723e */ /* 0x000fca00020006ff */
[----:B------:R-:W-:-:S05]  /*bfb0*/  HADD2.F32 R0, -RZ, R0.H0_H0 ;  /* 0x20000000ff007230 */ /* 0x000fca0000004100 */
[----:B------:R-:W-:-:S04]  /*bfc0*/  FMUL R0, R0, UR19 ;  /* 0x0000001300007c20 */ /* 0x000fc80008400000 */
[----:B--2---:R-:W-:-:S05]  /*bfd0*/  FFMA R0, R2, UR20, R0 ;  /* 0x0000001402007c23 */ /* 0x004fca0008000000 */
[----:B0-----:R-:W-:-:S05]  /*bfe0*/  F2FP.SATFINITE.E4M3.F32.PACK_AB_MERGE_C R3, RZ, R0, RZ ;  /* 0x00000000ff03723e */ /* 0x001fca00048070ff */
[----:B------:R0:W-:Y:S01]  /*bff0*/  STG.E.U8 desc[UR16][R26.64+0xf9], R3 ;  /* 0x0000f9031a007986 */ /* 0x0001e2000c101110 */
[----:B------:R-:W-:Y:S05]  /*c000*/  BRA `(.L_x_290) ;  /* 0x0000002000807947 */ /* 0x000fea0003800000 */
.L_x_33:
[----:B------:R-:W-:Y:S01]  /*c010*/  ISETP.GE.AND P1, PT, R38, 0x1, PT ;  /* 0x000000012600780c */ /* 0x000fe20003f26270 */
[----:B------:R-:W-:Y:S01]  /*c020*/  FMUL R226, R226, UR20 ;  /* 0x00000014e2e27c20 */ /* 0x000fe20008400000 */
[----:B------:R-:W2:Y:S01]  /*c030*/  LDL.LU R227, [R1+0x10] ;  /* 0x0000100001e37983 */ /* 0x000ea20000300800 */
[----:B------:R-:W-:Y:S01]  /*c040*/  ISETP.GE.AND P0, PT, R38, 0x9, PT ;  /* 0x000000092600780c */ /* 0x000fe20003f06270 */
[----:B------:R-:W-:Y:S01]  /*c050*/  FMUL R225, R225, UR20 ;  /* 0x00000014e1e17c20 */ /* 0x000fe20008400000 */
[C---:B------:R-:W-:Y:S02]  /*c060*/  ISETP.LT.OR P4, PT, R35.reuse, 0x1, !P1 ;  /* 0x000000012300780c */ /* 0x040fe40004f81670 */
[C---:B------:R-:W-:Y:S02]  /*c070*/  ISETP.LT.OR P5, PT, R35.reuse, 0x2, !P1 ;  /* 0x000000022300780c */ /* 0x040fe40004fa1670 */
[----:B------:R-:W-:Y:S02]  /*c080*/  F2FP.SATFINITE.E4M3.F32.PACK_AB_MERGE_C R29, RZ, R226, RZ ;  /* 0x000000e2ff1d723e */ /* 0x000fe400048070ff */
[C---:B------:R-:W-:Y:S01]  /*c090*/  ISETP.LT.OR P3, PT, R35.reuse, 0x1, !P0 ;  /* 0x000000012300780c */ /* 0x040fe20004761670 */
[----:B------:R-:W-:Y:S01]  /*c0a0*/  FMUL R224, R224, UR20 ;  /* 0x00000014e0e07c20 */ /* 0x000fe20008400000 */
[----:B------:R-:W-:Y:S01]  /*c0b0*/  ISETP.LT.OR P6, PT, R35, 0xa, !P1 ;  /* 0x0000000a2300780c */ /* 0x000fe20004fc1670 */
[----:B------:R-:W-:Y:S01]  /*c0c0*/  FMUL R223, R223, UR20 ;  /* 0x00000014dfdf7c20 */ /* 0x000fe20008400000 */
[----:B------:R-:W-:Y:S01]  /*c0d0*/  F2FP.SATFINITE.E4M3.F32.PACK_AB_MERGE_C R225, RZ, R225, RZ ;  /* 0x000000e1ffe1723e */ /* 0x000fe200048070ff */
[----:B------:R-:W-:Y:S01]  /*c0e0*/  FMUL R221, R221, UR20 ;  /* 0x00000014dddd7c20 */ /* 0x000fe20008400000 */
[----:B------:R-:W-:Y:S01]  /*c0f0*/  FMUL R222, R222, UR20 ;  /* 0x00000014dede7c20 */ /* 0x000fe20008400000 */
[----:B------:R0:W-:Y:S01]  /*c100*/  @!P4 STG.E.U8 desc[UR16][R24.64], R29 ;  /* 0x0000001d1800c986 */ /* 0x0001e2000c101110 */
[----:B------:R-:W-:-:S02]  /*c110*/  ISETP.LT.OR P4, PT, R35, 0x2, !P0 ;  /* 0x000000022300780c */ /* 0x000fc40004781670 */
[----:B------:R-:W-:Y:S01]  /*c120*/  F2FP.SATFINITE.E4M3.F32.PACK_AB_MERGE_C R31, RZ, R224, RZ ;  /* 0x000000e0ff1f723e */ /* 0x000fe200048070ff */
[----:B------:R1:W-:Y:S01]  /*c130*/  @!P5 STG.E.U8 desc[UR16][R24.64+0x1], R225 ;  /* 0x000001e11800d986 */ /* 0x0003e2000c101110 */
[C---:B------:R-:W-:Y:S02]  /*c140*/  ISETP.LT.OR P5, PT, R35.reuse, 0x9, !P1 ;  /* 0x000000092300780c */ /* 0x040fe40004fa1670 */
[----:B------:R-:W-:Y:S01]  /*c150*/  F2FP.SATFINITE.E4M3.F32.PACK_AB_MERGE_C R223, RZ, R223, RZ ;  /* 0x000000dfffdf723e */ /* 0x000fe200048070ff */
[----:B------:R-:W-:Y:S01]  /*c160*/  FMUL R220, R220, UR20 ;  /* 0x00000014dcdc7c20 */ /* 0x000fe20008400000 */
[----:B------:R-:W-:Y:S01]  /*c170*/  F2FP.SATFINITE.E4M3.F32.PACK_AB_MERGE_C R221, RZ, R221, RZ ;  /* 0x000000ddffdd723e */ /* 0x000fe200048070ff */
[----:B------:R-:W-:Y:S01]  /*c180*/  @!P3 STG.E.U8 desc[UR16][R26.64], R31 ;  /* 0x0000001f1a00b986 */ /* 0x000fe2000c101110 */
[----:B------:R-:W-:-:S03]  /*c190*/  ISETP.LT.OR P3, PT, R35, 0x9, !P0 ;  /* 0x000000092300780c */ /* 0x000fc60004761670 */
[----:B------:R-:W-:Y:S01]  /*c1a0*/  @!P4 STG.E.U8 desc[UR16][R26.64+0x1], R223 ;  /* 0x000001df1a00c986 */ /* 0x000fe2000c101110 */
[----:B------:R-:W-:-:S03]  /*c1b0*/  ISETP.LT.OR P4, PT, R35, 0xa, !P0 ;  /* 0x0000000a2300780c */ /* 0x000fc60004781670 */
[----:B------:R-:W-:Y:S01]  /*c1c0*/  @!P6 STG.E.U8 desc[UR16][R24.64+0x9], R221 ;  /* 0x000009dd1800e986 */ /* 0x000fe2000c101110 */
[----:B------:R-:W-:Y:S01]  /*c1d0*/  ISETP.LT.OR P6, PT, R35, 0x12, !P1 ;  /* 0x000000122300780c */ /* 0x000fe20004fc1670 */
[----:B------:R-:W-:Y:S01]  /*c1e0*/  FMUL R219, R219, UR20 ;  /* 0x00000014dbdb7c20 */ /* 0x000fe20008400000 */
[----:B0-----:R-:W-:Y:S01]  /*c1f0*/  F2FP.SATFINITE.E4M3.F32.PACK_AB_MERGE_C R29, RZ, R222, RZ ;  /* 0x000000deff1d723e */ /* 0x001fe200048070ff */
[----:B------:R-:W-:Y:S01]  /*c200*/  FMUL R217, R217, UR20 ;  /* 0x00000014d9d97c20 */ /* 0x000fe20008400000 */
[----:B------:R-:W3:Y:S01]  /*c210*/  LDL.LU R226, [R1+0xc] ;  /* 0x00000c0001e27983 */ /* 0x000ee20000300800 */
[----:B------:R-:W-:Y:S02]  /*c220*/  F2FP.SATFINITE.E4M3.F32.PACK_AB_MERGE_C R33, RZ, R220, RZ ;  /* 0x000000dcff21723e */ /* 0x000fe400048070ff */
[----:B------:R-:W-:Y:S01]  /*c230*/  F2FP.SATFINITE.E4M3.F32.PACK_AB_MERGE_C R219, RZ, R219, RZ ;  /* 0x000000dbffdb723e */ /* 0x000fe200048070ff */
[----:B------:R0:W-:Y:S01]  /*c240*/  @!P5 STG.E.U8 desc[UR16][R24.64+0x8], R29 ;  /* 0x0000081d1800d986 */ /* 0x0001e2000c101110 */
[----:B------:R-:W-:-:S02]  /*c250*/  ISETP.LT.OR P5, PT, R35, 0x11, !P1 ;  /* 0x000000112300780c */ /* 0x000fc40004fa1670 */
[----:B------:R-:W-:Y:S01]  /*c260*/  F2FP.SATFINITE.E4M3.F32.PACK_AB_MERGE_C R217, RZ, R217, RZ ;  /* 0x000000d9ffd9723e */ /* 0x000fe200048070ff */
[----:B-1----:R-:W4:Y:S01]  /*c270*/  LDL.LU R225, [R1+0x8] ;  /* 0x0000080001e17983 */ /* 0x002f220000300800 */
[----:B------:R-:W-:-:S03]  /*c280*/  FMUL R218, R218, UR20 ;  /* 0x00000014dada7c20 */ /* 0x000fc60008400000 */
[----:B------:R-:W3:Y:S04]  /*c290*/  LDL.LU R224, [R1+0x4] ;  /* 0x0000040001e07983 */ /* 0x000ee80000300800 */
[----:B------:R-:W4:Y:S01]  /*c2a0*/  LDL.LU R222, [R1] ;  /* 0x0000000001de7983 */ /* 0x000f220000300800 */
[----:B0-----:R-:W-:Y:S01]  /*c2b0*/  F2FP.SATFINITE.E4M3.F32.PACK_AB_MERGE_C R29, RZ, R218, RZ ;  /* 0x000000daff1d723e */ /* 0x001fe200048070ff */
[----:B------:R-:W-:Y:S01]  /*c2c0*/  FMUL R216, R216, UR20 ;  /* 0x00000014d8d87c20 */ /* 0x000fe20008400000 */
[----:B------:R-:W-:Y:S01]  /*c2d0*/  FMUL R215, R215, UR20 ;  /* 0x00000014d7d77c20 */ /* 0x000fe20008400000 */
[----:B------:R0:W-:Y:S01]  /*c2e0*/  @!P3 STG.E.U8 desc[UR16][R26.64+0x8], R33 ;  /* 0x000008211a00b986 */ /* 0x0001e2000c101110 */
[----:B------:R-:W-:Y:S01]  /*c2f0*/  ISETP.LT.OR P3, PT, R35, 0x11, !P0 ;  /* 0x000000112300780c */ /* 0x000fe20004761670 */
[----:B------:R-:W-:Y:S01]  /*c300*/  FMUL R213, R213, UR20 ;  /* 0x00000014d5d57c20 */ /* 0x000fe20008400000 */
[----:B------:R-:W-:Y:S01]  /*c310*/  F2FP.SATFINITE.E4M3.F32.PACK_AB_MERGE_C R31, RZ, R216, RZ ;  /* 0x000000d8ff1f723e */ /* 0x000fe200048070ff */
[----:B------:R-:W-:Y:S01]  /*c320*/  @!P4 STG.E.U8 desc[UR16][R26.64+0x9], R219 ;  /* 0x000009db1a00c986 */ /* 0x000fe2000c101110 */
[C---:B------:R-:W-:Y:S01]  /*c330*/  ISETP.LT.OR P4, PT, R35.reuse, 0x12, !P0 ;  /* 0x000000122300780c */ /* 0x040fe20004781670 */
[----:B------:R-:W-:Y:S01]  /*c340*/  FMUL R214, R214, UR20 ;  /* 0x00000014d6d67c20 */ /* 0x000fe20008400000 */
[----:B------:R-:W-:Y:S01]  /*c350*/  F2FP.SATFINITE.E4M3.F32.PACK_AB_MERGE_C R215, RZ, R215, RZ ;  /* 0x000000d7ffd7723e */ /* 0x000fe200048070ff */
[----:B------:R-:W-:Y:S01]  /*c360*/  @!P6 STG.E.U8 desc[UR16][R24.64+0x11], R217 ;  /* 0x000011d91800e986 */ /* 0x000fe2000c101110 */
[C---:B------:R-:W-:Y:S01]  /*c370*/  ISETP.LT.OR P6, PT, R35.reuse, 0x1a, !P1 ;  /* 0x0000001a2300780c */ /* 0x040fe20004fc1670 */
[----:B------:R-:W-:Y:S01]  /*c380*/  FMUL R212, R212, UR20 ;  /* 0x00000014d4d47c20 */ /* 0x000fe20008400000 */
[----:B------:R-:W-:Y:S01]  /*c390*/  F2FP.SATFINITE.E4M3.F32.PACK_AB_MERGE_C R213, RZ, R213, RZ ;  /* 0x000000d5ffd5723e */ /* 0x000fe200048070ff */
[----:B------:R1:W-:Y:S01]  /*c3a0*/  @!P5 STG.E.U8 desc[UR16][R24.64+0x10], R29 ;  /* 0x0000101d1800d986 */ /* 0x0003e2000c101110 */
[----:B------:R-:W-:Y:S01]  /*c3b0*/  ISETP.LT.OR P5, PT, R35, 0x19, !P1 ;  /* 0x000000192300780c */ /* 0x000fe20004fa1670 */
[----:B------:R-:W-:Y:S01]  /*c3c0*/  FMUL R211, R211, UR20 ;  /* 0x00000014d3d37c20 */ /* 0x000fe20008400000 */
[----:B------:R-:W-:Y:S01]  /*c3d0*/  FMUL R209, R209, UR20 ;  /* 0x00000014d1d17c20 */ /* 0x000fe20008400000 */
[----:B------:R1:W-:Y:S01]  /*c3e0*/  @!P3 STG.E.U8 desc[UR16][R26.64+0x10], R31 ;  /* 0x0000101f1a00b986 */ /* 0x0003e2000c101110 */
[C---:B------:R-:W-:Y:S01]  /*c3f0*/  ISETP.LT.OR P3, PT, R35.reuse, 0x19, !P0 ;  /* 0x000000192300780c */ /* 0x040fe20004761670 */
[----:B------:R-:W-:Y:S01]  /*c400*/  FMUL R210, R210, UR20 ;  /* 0x00000014d2d27c20 */ /* 0x000fe20008400000 */
[----:B0-----:R-:W-:Y:S01]  /*c410*/  F2FP.SATFINITE.E4M3.F32.PACK_AB_MERGE_C R33, RZ, R212, RZ ;  /* 0x000000d4ff21723e */ /* 0x001fe200048070ff */
[----:B------:R-:W-:Y:S01]  /*c420*/  @!P4 STG.E.U8 desc[UR16][R26.64+0x11], R215 ;  /* 0x000011d71a00c986 */ /* 0x000fe2000c101110 */
[C---:B------:R-:W-:Y:S01]  /*c430*/  ISETP.LT.OR P4, PT, R35.reuse, 0x1a, !P0 ;  /* 0x0000001a2300780c */ /* 0x040fe20004781670 */
[----:B------:R-:W-:Y:S01]  /*c440*/  FMUL R208, R208, UR20 ;  /* 0x00000014d0d07c20 */ /* 0x000fe20008400000 */
[----:B------:R-:W-:Y:S01]  /*c450*/  F2FP.SATFINITE.E4M3.F32.PACK_AB_MERGE_C R211, RZ, R211, RZ ;  /* 0x000000d3ffd3723e */ /* 0x000fe200048070ff */
[----:B------:R-:W-:Y:S01]  /*c460*/  @!P6 STG.E.U8 desc[UR16][R24.64+0x19], R213 ;  /* 0x000019d51800e986 */ /* 0x000fe2000c101110 */
[----:B------:R-:W-:Y:S01]  /*c470*/  ISETP.LT.OR P6, PT, R35, 0x22, !P1 ;  /* 0x000000222300780c */ /* 0x000fe20004fc1670 */
[----:B------:R-:W-:Y:S01]  /*c480*/  FMUL R207, R207, UR20 ;  /* 0x00000014cfcf7c20 */ /* 0x000fe20008400000 */
[----:B-1----:R-:W-:Y:S01]  /*c490*/  F2FP.SATFINITE.E4M3.F32.PACK_AB_MERGE_C R29, RZ, R214, RZ ;  /* 0x000000d6ff1d723e */ /* 0x002fe200048070ff */
[----:B------:R-:W-:Y:S01]  /*c4a0*/  FMUL R205, R205, UR20 ;  /* 0x00000014cdcd7c20 */ /* 0x000fe20008400000 */
[----:B------:R-:W-:Y:S01]  /*c4b0*/  F2FP.SATFINITE.E4M3.F32.PACK_AB_MERGE_C R209, RZ, R209, RZ ;  /* 0x000000d1ffd1723e */ /* 0x000fe200048070ff */
[----:B------:R-:W-:Y:S01]  /*c4c0*/  FMUL R206, R206, UR20 ;  /* 0x00000014cece7c20 */ /* 0x000fe20008400000 */
[----:B------:R-:W-:Y:S01]  /*c4d0*/  F2FP.SATFINITE.E4M3.F32.PACK_AB_MERGE_C R31, RZ, R208, RZ ;  /* 0x000000d0ff1f723e */ /* 0x000fe200048070ff */
[----:B------:R0:W-:Y:S01]  /*c4e0*/  @!P5 STG.E.U8 desc[UR16][R24.64+0x18], R29 ;  /* 0x0000181d1800d986 */ /* 0x0001e2000c101110 */
[C---:B------:R-:W-:Y:S01]  /*c4f0*/  ISETP.LT.OR P5, PT, R35.reuse, 0x21, !P1 ;  /* 0x000000212300780c */ /* 0x040fe20004fa1670 */
[----:B------:R-:W-:Y:S01]  /*c500*/  FMUL R204, R204, UR20 ;  /* 0x00000014cccc7c20 */ /* 0x000fe20008400000 */
[----:B------:R-:W-:Y:S01]  /*c510*/  F2FP.SATFINITE.E4M3.F32.PACK_AB_MERGE_C R207, RZ, R207, RZ ;  /* 0x000000cfffcf723e */ /* 0x000fe200048070ff */
[----:B------:R1:W-:Y:S01]  /*c520*/  @!P3 STG.E.U8 desc[UR16][R26.64+0x18], R33 ;  /* 0x000018211a00b986 */ /* 0x0003e2000c101110 */
[----:B------:R-:W-:Y:S01]  /*c530*/  ISETP.LT.OR P3, PT, R35, 0x21, !P0 ;  /* 0x000000212300780c */ /* 0x000fe20004761670 */
[----:B------:R-:W-:Y:S01]  /*c540*/  FMUL R203, R203, UR20 ;  /* 0x00000014cbcb7c20 */ /* 0x000fe20008400000 */
[----:B------:R-:W-:Y:S01]  /*c550*/  F2FP.SATFINITE.E4M3.F32.PACK_AB_MERGE_C R205, RZ, R205, RZ ;  /* 0x000000cdffcd723e */ /* 0x000fe200048070ff */
[----:B------:R-:W-:Y:S01]  /*c560*/  @!P4 STG.E.U8 desc[UR16][R26.64+0x19], R211 ;  /* 0x000019d31a00c986 */ /* 0x000fe2000c101110 */
[----:B------:R-:W-:Y:S01]  /*c570*/  ISETP.LT.OR P4, PT, R35, 0x22, !P0 ;  /* 0x000000222300780c */ /* 0x000fe20004781670 */
[----:B------:R-:W-:Y:S01]  /*c580*/  FMUL R201, R201, UR20 ;  /* 0x00000014c9c97c20 */ /* 0x000fe20008400000 */
[----:B------:R-:W-:Y:S01]  /*c590*/  F2FP.SATFINITE.E4M3.F32.PACK_AB_MERGE_C R203, RZ, R203, RZ ;  /* 0x000000cbffcb723e */ /* 0x000fe200048070ff */
[----:B------:R-:W-:Y:S01]  /*c5a0*/  @!P6 STG.E.U8 desc[UR16][R24.64+0x21], R209 ;  /* 0x000021d11800e986 */ /* 0x000fe2000c101110 */
[----:B------:R-:W-:Y:S01]  /*c5b0*/  ISETP.LT.OR P6, PT, R35, 0x2a, !P1 ;  /* 0x0000002a2300780c */ /* 0x000fe20004fc1670 */
[----:B------:R-:W-:Y:S01]  /*c5c0*/  FMUL R202, R202, UR20 ;  /* 0x00000014caca7c20 */ /* 0x000fe20008400000 */
[----:B0-----:R-:W-:Y:S01]  /*c5d0*/  F2FP.SATFINITE.E4M3.F32.PACK_AB_MERGE_C R29, RZ, R210, RZ ;  /* 0x000000d2ff1d723e */ /* 0x001fe200048070ff */
[----:B------:R-:W-:Y:S01]  /*c5e0*/  FMUL R200, R200, UR20 ;  /* 0x00000014c8c87c20 */ /* 0x000fe20008400000 */
[----:B-1----:R-:W-:Y:S01]  /*c5f0*/  F2FP.SATFINITE.E4M3.F32.PACK_AB_MERGE_C R33, RZ, R204, RZ ;  /* 0x000000ccff21723e */ /* 0x002fe200048070ff */
[----:B------:R-:W-:Y:S01]  /*c600*/  FMUL R199, R199, UR20 ;  /* 0x00000014c7c77c20 */ /* 0x000fe20008400000 */
[----:B------:R-:W-:Y:S01]  /*c610*/  F2FP.SATFINITE.E4M3.F32.PACK_AB_MERGE_C R201, RZ, R201, RZ ;  /* 0x000000c9ffc9723e */ /* 0x000fe200048070ff */
[----:B------:R0:W-:Y:S01]  /*c620*/  @!P5 STG.E.U8 desc[UR16][R24.64+0x20], R29 ;  /* 0x0000201d1800d986 */ /* 0x0001e2000c101110 */
[----:B------:R-:W-:Y:S01]  /*c630*/  ISETP.LT.OR P5, PT, R35, 0x29, !P1 ;  /* 0x000000292300780c */ /* 0x000fe20004fa1670 */
[----:B------:R-:W-:Y:S01]  /*c640*/  FMUL R197, R197, UR20 ;  /* 0x00000014c5c57c20 */ /* 0x000fe20008400000 */
[----:B------:R-:W-:Y:S01]  /*c650*/  F2FP.SATFINITE.E4M3.F32.PACK_AB_MERGE_C R199, RZ, R199, RZ ;  /* 0x000000c7ffc7723e */ /* 0x000fe200048070ff */
[----:B------:R1:W-:Y:S01]  /*c660*/  @!P3 STG.E.U8 desc[UR16][R26.64+0x20], R31 ;  /* 0x0000201f1a00b986 */ /* 0x0003e2000c101110 */
[C---:B------:R-:W-:Y:S01]  /*c670*/  ISETP.LT.OR P3, PT, R35.reuse, 0x29, !P0 ;  /* 0x000000292300780c */ /* 0x040fe20004761670 */
[----:B------:R-:W-:Y:S01]  /*c680*/  FMUL R198, R198, UR20 ;  /* 0x00000014c6c67c20 */ /* 0x000fe20008400000 */
[----:B------:R-:W-:Y:S01]  /*c690*/  F2FP.SATFINITE.E4M3.F32.PACK_AB_MERGE_C R197, RZ, R197, RZ ;  /* 0x000000c5ffc5723e */ /* 0x000fe200048070ff */
[----:B------:R-:W-:Y:S01]  /*c6a0*/  @!P4 STG.E.U8 desc[UR16][R26.64+0x21], R207 ;  /* 0x000021cf1a00c986 */ /* 0x000fe2000c101110 */
[----:B------:R-:W-:Y:S01]  /*c6b0*/  ISETP.LT.OR P4, PT, R35, 0x2a, !P0 ;  /* 0x0000002a2300780c */ /* 0x000fe20004781670 */
[----:B------:R-:W-:Y:S01]  /*c6c0*/  FMUL R196, R196, UR20 ;  /* 0x00000014c4c47c20 */ /* 0x000fe20008400000 */
[----:B------:R-:W-:Y:S01]  /*c6d0*/  FMUL R195, R195, UR20 ;  /* 0x00000014c3c37c20 */ /* 0x000fe20008400000 */
        /* <DEDUP_REMOVED lines=27> */
[----:B------:R-:W-:Y:S01]  /*c890*/  FMUL R186, R186, UR20 ;  /* 0x00000014baba7c20 */ /* 0x000fe20008400000 */
        /* <DEDUP_REMOVED lines=156> */
[----:B-----5:R-:W-:Y:S01]  /*d260*/  FMUL R0, R0, UR20 ;  /* 0x0000001400007c20 */ /* 0x020fe20008400000 */
[----:B-1----:R-:W-:Y:S01]  /*d270*/  F2FP.SATFINITE.E4M3.F32.PACK_AB_MERGE_C R33, RZ, R164, RZ ;  /* 0x000000a4ff21723e */ /* 0x002fe200048070ff */
        /* <DEDUP_REMOVED lines=9> */
[----:B------:R-:W-:Y:S01]  /*d310*/  FMUL R4, R4, UR20 ;  /* 0x0000001404047c20 */ /* 0x000fe20008400000 */
[----:B------:R-:W-:Y:S01]  /*d320*/  @!P4 STG.E.U8 desc[UR16][R26.64+0x71], R167 ;  /* 0x000071a71a00c986 */ /* 0x000fe2000c101110 */
[----:B------:R-:W-:-:S03]  /*d330*/  ISETP.LT.OR P4, PT, R35, 0x7a, !P0 ;  /* 0x0000007a2300780c */ /* 0x000fc60004781670 */
[----:B------:R-:W-:Y:S01]  /*d340*/  @!P6 STG.E.U8 desc[UR16][R24.64+0x79], R165 ;  /* 0x000079a51800e986 */ /* 0x000fe2000c101110 */
[----:B------:R-:W-:Y:S02]  /*d350*/  ISETP.LT.OR P6, PT, R35, 0x82, !P1 ;  /* 0x000000822300780c */ /* 0x000fe40004fc1670 */
[----:B0-----:R-:W-:Y:S01]  /*d360*/  F2FP.SATFINITE.E4M3.F32.PACK_AB_MERGE_C R29, RZ, R166, RZ ;  /* 0x000000a6ff1d723e */ /* 0x001fe200048070ff */
[----:B------:R-:W3:Y:S01]  /*d370*/  LDL.LU R220, [R1+0x14] ;  /* 0x0000140001dc7983 */ /* 0x000ee20000300800 */
[----:B-1----:R-:W-:-:S03]  /*d380*/  F2FP.SATFINITE.E4M3.F32.PACK_AB_MERGE_C R31, RZ, R160, RZ ;  /* 0x000000a0ff1f723e */ /* 0x002fc600048070ff */
[----:B------:R0:W-:Y:S01]  /*d390*/  @!P5 STG.E.U8 desc[UR16][R24.64+0x78], R29 ;  /* 0x0000781d1800d986 */ /* 0x0001e2000c101110 */
[----:B------:R-:W-:-:S03]  /*d3a0*/  ISETP.LT.OR P5, PT, R35, 0x81, !P1 ;  /* 0x000000812300780c */ /* 0x000fc60004fa1670 */
[----:B------:R1:W-:Y:S01]  /*d3b0*/  @!P3 STG.E.U8 desc[UR16][R26.64+0x78], R33 ;  /* 0x000078211a00b986 */ /* 0x0003e2000c101110 */
[----:B------:R-:W-:-:S03]  /*d3c0*/  ISETP.LT.OR P3, PT, R35, 0x81, !P0 ;  /* 0x000000812300780c */ /* 0x000fc60004761670 */
        /* <DEDUP_REMOVED lines=26> */
[----:B0-----:R-:W-:Y:S02]  /*d570*/  F2FP.SATFINITE.E4M3.F32.PACK_AB_MERGE_C R29, RZ, R154, RZ ;  /* 0x0000009aff1d723e */ /* 0x001fe400048070ff */
[----:B-1----:R-:W-:-:S03]  /*d580*/  F2FP.SATFINITE.E4M3.F32.PACK_AB_MERGE_C R33, RZ, R20, RZ ;  /* 0x00000014ff21723e */ /* 0x002fc600048070ff */
[----:B------:R0:W-:Y:S01]  /*d590*/  @!P5 STG.E.U8 desc[UR16][R24.64+0x90], R29 ;  /* 0x0000901d1800d986 */ /* 0x0001e2000c101110 */
[----:B------:R-:W-:-:S03]  /*d5a0*/  ISETP.LT.OR P5, PT, R35, 0x99, !P1 ;  /* 0x000000992300780c */ /* 0x000fc60004fa1670 */
[----:B------:R-:W-:Y:S01]  /*d5b0*/  @!P3 STG.E.U8 desc[UR16][R26.64+0x90], R31 ;  /* 0x0000901f1a00b986 */ /* 0x000fe2000c101110 */
[----:B------:R-:W-:-:S03]  /*d5c0*/  ISETP.LT.OR P3, PT, R35, 0x99, !P0 ;  /* 0x000000992300780c */ /* 0x000fc60004761670 */
[----:B------:R1:W-:Y:S01]  /*d5d0*/  @!P4 STG.E.U8 desc[UR16][R26.64+0x91], R23 ;  /* 0x000091171a00c986 */ /* 0x0003e2000c101110 */
[----:B------:R-:W-:-:S03]  /*d5e0*/  ISETP.LT.OR P4, PT, R35, 0x9a, !P0 ;  /* 0x0000009a2300780c */ /* 0x000fc60004781670 */
[----:B------:R2:W-:Y:S01]  /*d5f0*/  @!P6 STG.E.U8 desc[UR16][R24.64+0x99], R21 ;  /* 0x000099151800e986 */ /* 0x0005e2000c101110 */
[----:B------:R-:W-:Y:S02]  /*d600*/  ISETP.LT.OR P6, PT, R35, 0xa2, !P1 ;  /* 0x000000a22300780c */ /* 0x000fe40004fc1670 */
[----:B0-----:R-:W-:-:S05]  /*d610*/  F2FP.SATFINITE.E4M3.F32.PACK_AB_MERGE_C R29, RZ, R22, RZ ;  /* 0x00000016ff1d723e */ /* 0x001fca00048070ff */
[----:B------:R-:W-:Y:S01]  /*d620*/  @!P5 STG.E.U8 desc[UR16][R24.64+0x98], R29 ;  /* 0x0000981d1800d986 */ /* 0x000fe2000c101110 */
[C---:B------:R-:W-:Y:S02]  /*d630*/  ISETP.LT.OR P5, PT, R35.reuse, 0xa1, !P1 ;  /* 0x000000a12300780c */ /* 0x040fe40004fa1670 */
[----:B-1----:R-:W-:Y:S01]  /*d640*/  F2FP.SATFINITE.E4M3.F32.PACK_AB_MERGE_C R23, RZ, R18, RZ ;  /* 0x00000012ff17723e */ /* 0x002fe200048070ff */
[----:B------:R-:W-:Y:S01]  /*d650*/  @!P3 STG.E.U8 desc[UR16][R26.64+0x98], R33 ;  /* 0x000098211a00b986 */ /* 0x000fe2000c101110 */
[C---:B------:R-:W-:Y:S02]  /*d660*/  ISETP.LT.OR P3, PT, R35.reuse, 0xa1, !P0 ;  /* 0x000000a12300780c */ /* 0x040fe40004761670 */
[----:B--2---:R-:W-:Y:S01]  /*d670*/  F2FP.SATFINITE.E4M3.F32.PACK_AB_MERGE_C R21, RZ, R16, RZ ;  /* 0x00000010ff15723e */ /* 0x004fe200048070ff */
[----:B------:R0:W-:Y:S01]  /*d680*/  @!P4 STG.E.U8 desc[UR16][R26.64+0x99], R19 ;  /* 0x000099131a00c986 */ /* 0x0001e2000c101110 */
[----:B------:R-:W-:-:S03]  /*d690*/  ISETP.LT.OR P4, PT, R35, 0xa2, !P0 ;  /* 0x000000a22300780c */ /* 0x000fc60004781670 */
[----:B------:R1:W-:Y:S01]  /*d6a0*/  @!P6 STG.E.U8 desc[UR16][R24.64+0xa1], R17 ;  /* 0x0000a1111800e986 */ /* 0x0003e2000c101110 */
[----:B------:R-:W-:-:S03]  /*d6b0*/  ISETP.LT.OR P6, PT, R35, 0xaa, !P1 ;  /* 0x000000aa2300780c */ /* 0x000fc60004fc1670 */
[----:B------:R-:W-:Y:S01]  /*d6c0*/  @!P5 STG.E.U8 desc[UR16][R24.64+0xa0], R23 ;  /* 0x0000a0171800d986 */ /* 0x000fe2000c101110 */
[----:B------:R-:W-:-:S03]  /*d6d0*/  ISETP.LT.OR P5, PT, R35, 0xa9, !P1 ;  /* 0x000000a92300780c */ /* 0x000fc60004fa1670 */
[----:B------:R-:W-:Y:S01]  /*d6e0*/  @!P3 STG.E.U8 desc[UR16][R26.64+0xa0], R21 ;  /* 0x0000a0151a00b986 */ /* 0x000fe2000c101110 */
[C---:B------:R-:W-:Y:S02]  /*d6f0*/  ISETP.LT.OR P3, PT, R35.reuse, 0xa9, !P0 ;  /* 0x000000a92300780c */ /* 0x040fe40004761670 */
[----:B0-----:R-:W-:Y:S01]  /*d700*/  F2FP.SATFINITE.E4M3.F32.PACK_AB_MERGE_C R19, RZ, R14, RZ ;  /* 0x0000000eff13723e */ /* 0x001fe200048070ff */
[----:B------:R0:W-:Y:S01]  /*d710*/  @!P4 STG.E.U8 desc[UR16][R26.64+0xa1], R15 ;  /* 0x0000a10f1a00c986 */ /* 0x0001e2000c101110 */
[C---:B------:R-:W-:Y:S02]  /*d720*/  ISETP.LT.OR P4, PT, R35.reuse, 0xaa, !P0 ;  /* 0x000000aa2300780c */ /* 0x040fe40004781670 */
[----:B-1----:R-:W-:Y:S01]  /*d730*/  F2FP.SATFINITE.E4M3.F32.PACK_AB_MERGE_C R17, RZ, R12, RZ ;  /* 0x0000000cff11723e */ /* 0x002fe200048070ff */
        /* <DEDUP_REMOVED lines=15> */
[----:B0-----:R-:W-:Y:S02]  /*d830*/  F2FP.SATFINITE.E4M3.F32.PACK_AB_MERGE_C R11, RZ, R6, RZ ;  /* 0x00000006ff0b723e */ /* 0x001fe400048070ff */
[C---:B------:R-:W-:Y:S01]  /*d840*/  ISETP.LT.OR P3, PT, R35.reuse, 0xb9, !P0 ;  /* 0x000000b92300780c */ /* 0x040fe20004761670 */
[----:B------:R0:W-:Y:S01]  /*d850*/  @!P4 STG.E.U8 desc[UR16][R26.64+0xb1], R7 ;  /* 0x0000b1071a00c986 */ /* 0x0001e2000c101110 */
[----:B-1----:R-:W-:Y:S02]  /*d860*/  F2FP.SATFINITE.E4M3.F32.PACK_AB_MERGE_C R9, RZ, R4, RZ ;  /* 0x00000004ff09723e */ /* 0x002fe400048070ff */
[----:B------:R-:W-:Y:S01]  /*d870*/  ISETP.LT.OR P4, PT, R35, 0xba, !P0 ;  /* 0x000000ba2300780c */ /* 0x000fe20004781670 */
[----:B------:R1:W-:Y:S04]  /*d880*/  @!P6 STG.E.U8 desc[UR16][R24.64+0xb9], R5 ;  /* 0x0000b9051800e986 */ /* 0x0003e8000c101110 */
[----:B------:R2:W-:Y:S01]  /*d890*/  @!P5 STG.E.U8 desc[UR16][R24.64+0xb8], R11 ;  /* 0x0000b80b1800d986 */ /* 0x0005e2000c101110 */
[----:B------:R-:W-:Y:S01]  /*d8a0*/  FMUL R4, R227, UR20 ;  /* 0x00000014e3047c20 */ /* 0x000fe20008400000 */
[----:B------:R-:W-:-:S02]  /*d8b0*/  ISETP.LT.OR P5, PT, R35, 0xc1, !P1 ;  /* 0x000000c12300780c */ /* 0x000fc40004fa1670 */
[----:B0-----:R-:W-:Y:S02]  /*d8c0*/  F2FP.SATFINITE.E4M3.F32.PACK_AB_MERGE_C R7, RZ, R3, RZ ;  /* 0x00000003ff07723e */ /* 0x001fe400048070ff */
[----:B-1----:R-:W-:Y:S01]  /*d8d0*/  F2FP.SATFINITE.E4M3.F32.PACK_AB_MERGE_C R5, RZ, R0, RZ ;  /* 0x00000000ff05723e */ /* 0x002fe200048070ff */
[----:B----4-:R-:W-:Y:S01]  /*d8e0*/  FMUL R0, R222, UR20 ;  /* 0x00000014de007c20 */ /* 0x010fe20008400000 */
[----:B------:R-:W-:Y:S01]  /*d8f0*/  ISETP.LT.OR P6, PT, R35, 0xc2, !P1 ;  /* 0x000000c22300780c */ /* 0x000fe20004fc1670 */
[----:B------:R-:W4:Y:S01]  /*d900*/  LDL.LU R222, [R1+0x20] ;  /* 0x0000200001de7983 */ /* 0x000f220000300800 */
[----:B--2---:R-:W-:Y:S02]  /*d910*/  F2FP.SATFINITE.E4M3.F32.PACK_AB_MERGE_C R11, RZ, R2, RZ ;  /* 0x00000002ff0b723e */ /* 0x004fe400048070ff */
[----:B------:R-:W-:Y:S01]  /*d920*/  F2FP.SATFINITE.E4M3.F32.PACK_AB_MERGE_C R13, RZ, R0, RZ ;  /* 0x00000000ff0d723e */ /* 0x000fe200048070ff */
[----:B---3--:R-:W-:Y:S01]  /*d930*/  FMUL R0, R224, UR20 ;  /* 0x00000014e0007c20 */ /* 0x008fe20008400000 */
[----:B------:R-:W-:Y:S01]  /*d940*/  FMUL R2, R225, UR20 ;  /* 0x00000014e1027c20 */ /* 0x000fe20008400000 */
[----:B------:R-:W2:Y:S04]  /*d950*/  LDL.LU R224, [R1+0x24] ;  /* 0x0000240001e07983 */ /* 0x000ea80000300800 */
[----:B------:R-:W3:Y:S01]  /*d960*/  LDL.LU R225, [R1+0x28] ;  /* 0x0000280001e17983 */ /* 0x000ee20000300800 */
[----:B------:R-:W-:-:S03]  /*d970*/  FMUL R3, R226, UR20 ;  /* 0x00000014e2037c20 */ /* 0x000fc60008400000 */
[----:B------:R-:W3:Y:S04]  /*d980*/  LDL.LU R226, [R1+0x2c] ;  /* 0x00002c0001e27983 */ /* 0x000ee80000300800 */
[----:B------:R-:W3:Y:S04]  /*d990*/  LDL.LU R227, [R1+0x30] ;  /* 0x0000300001e37983 */ /* 0x000ee80000300800 */
[----:B------:R-:W-:Y:S01]  /*d9a0*/  @!P3 STG.E.U8 desc[UR16][R26.64+0xb8], R9 ;  /* 0x0000b8091a00b986 */ /* 0x000fe2000c101110 */
[----:B------:R-:W-:-:S03]  /*d9b0*/  ISETP.LT.OR P3, PT, R35, 0xc1, !P0 ;  /* 0x000000c12300780c */ /* 0x000fc60004761670 */
[----:B------:R0:W-:Y:S01]  /*d9c0*/  @!P4 STG.E.U8 desc[UR16][R26.64+0xb9], R7 ;  /* 0x0000b9071a00c986 */ /* 0x0001e2000c101110 */
[----:B------:R-:W-:-:S03]  /*d9d0*/  ISETP.LT.OR P4, PT, R35, 0xc2, !P0 ;  /* 0x000000c22300780c */ /* 0x000fc60004781670 */
[----:B------:R-:W-:Y:S01]  /*d9e0*/  @!P5 STG.E.U8 desc[UR16][R24.64+0xc0], R11 ;  /* 0x0000c00b1800d986 */ /* 0x000fe2000c101110 */
[----:B------:R-:W-:-:S03]  /*d9f0*/  ISETP.LT.OR P5, PT, R35, 0xc9, !P1 ;  /* 0x000000c92300780c */ /* 0x000fc60004fa1670 */
[----:B------:R1:W-:Y:S01]  /*da00*/  @!P6 STG.E.U8 desc[UR16][R24.64+0xc1], R5 ;  /* 0x0000c1051800e986 */ /* 0x0003e2000c101110 */
[----:B0-----:R-:W-:-:S03]  /*da10*/  F2FP.SATFINITE.E4M3.F32.PACK_AB_MERGE_C R7, RZ, R0, RZ ;  /* 0x00000000ff07723e */ /* 0x001fc600048070ff */
[----:B------:R-:W-:Y:S01]  /*da20*/  @!P3 STG.E.U8 desc[UR16][R26.64+0xc0], R13 ;  /* 0x0000c00d1a00b986 */ /* 0x000fe2000c101110 */
[C---:B------:R-:W-:Y:S02]  /*da30*/  ISETP.LT.OR P6, PT, R35.reuse, 0xca, !P1 ;  /* 0x000000ca2300780c */ /* 0x040fe40004fc1670 */
[----:B-1----:R-:W-:Y:S01]  /*da40*/  F2FP.SATFINITE.E4M3.F32.PACK_AB_MERGE_C R5, RZ, R2, RZ ;  /* 0x00000002ff05723e */ /* 0x002fe200048070ff */
[----:B------:R0:W-:Y:S01]  /*da50*/  @!P4 STG.E.U8 desc[UR16][R26.64+0xc1], R7 ;  /* 0x0000c1071a00c986 */ /* 0x0001e2000c101110 */
[C---:B------:R-:W-:Y:S02]  /*da60*/  ISETP.LT.OR P3, PT, R35.reuse, 0xc9, !P0 ;  /* 0x000000c92300780c */ /* 0x040fe40004761670 */
[C---:B------:R-:W-:Y:S01]  /*da70*/  ISETP.LT.OR P4, PT, R35.reuse, 0xca, !P0 ;  /* 0x000000ca2300780c */ /* 0x040fe20004781670 */
[----:B------:R1:W-:Y:S01]  /*da80*/  @!P5 STG.E.U8 desc[UR16][R24.64+0xc8], R5 ;  /* 0x0000c8051800d986 */ /* 0x0003e2000c101110 */
[----:B------:R-:W-:Y:S02]  /*da90*/  ISETP.LT.OR P5, PT, R35, 0xd1, !P1 ;  /* 0x000000d12300780c */ /* 0x000fe40004fa1670 */
[----:B------:R-:W-:-:S02]  /*daa0*/  F2FP.SATFINITE.E4M3.F32.PACK_AB_MERGE_C R9, RZ, R3, RZ ;  /* 0x00000003ff09723e */ /* 0x000fc400048070ff */
[----:B------:R-:W-:-:S03]  /*dab0*/  F2FP.SATFINITE.E4M3.F32.PACK_AB_MERGE_C R11, RZ, R4, RZ ;  /* 0x00000004ff0b723e */ /* 0x000fc600048070ff */
[----:B------:R1:W-:Y:S04]  /*dac0*/  @!P6 STG.E.U8 desc[UR16][R24.64+0xc9], R9 ;  /* 0x0000c9091800e986 */ /* 0x0003e8000c101110 */
[----:B------:R-:W-:Y:S01]  /*dad0*/  @!P3 STG.E.U8 desc[UR16][R26.64+0xc8], R11 ;  /* 0x0000c80b1a00b986 */ /* 0x000fe2000c101110 */
[----:B------:R-:W-:-:S03]  /*dae0*/  FMUL R0, R220, UR20 ;  /* 0x00000014dc007c20 */ /* 0x000fc60008400000 */
[----:B------:R-:W3:Y:S02]  /*daf0*/  LDL.LU R220, [R1+0x34] ;  /* 0x0000340001dc7983 */ /* 0x000ee40000300800 */
[----:B0-----:R-:W-:Y:S01]  /*db00*/  F2FP.SATFINITE.E4M3.F32.PACK_AB_MERGE_C R7, RZ, R0, RZ ;  /* 0x00000000ff07723e */ /* 0x001fe200048070ff */
[----:B------:R-:W-:Y:S02]  /*db10*/  FMUL R2, R221, UR20 ;  /* 0x00000014dd027c20 */ /* 0x000fe40008400000 */
[----:B------:R-:W3:Y:S03]  /*db20*/  LDL.LU R221, [R1+0x38] ;  /* 0x0000380001dd7983 */ /* 0x000ee60000300800 */
[----:B-1----:R-:W-:Y:S01]  /*db30*/  F2FP.SATFINITE.E4M3.F32.PACK_AB_MERGE_C R5, RZ, R2, RZ ;  /* 0x00000002ff05723e */ /* 0x002fe200048070ff */
[----:B------:R-:W-:Y:S04]  /*db40*/  @!P4 STG.E.U8 desc[UR16][R26.64+0xc9], R7 ;  /* 0x0000c9071a00c986 */ /* 0x000fe8000c101110 */
[----:B------:R0:W-:Y:S01]  /*db50*/  @!P5 STG.E.U8 desc[UR16][R24.64+0xd0], R5 ;  /* 0x0000d0051800d986 */ /* 0x0001e2000c101110 */
[----:B------:R-:W-:-:S03]  /*db60*/  FMUL R3, R223, UR20 ;  /* 0x00000014df037c20 */ /* 0x000fc60008400000 */
[----:B------:R-:W3:Y:S02]  /*db70*/  LDL.LU R223, [R1+0x3c] ;  /* 0x00003c0001df7983 */ /* 0x000ee40000300800 */
[----:B------:R-:W-:Y:S01]  /*db80*/  F2FP.SATFINITE.E4M3.F32.PACK_AB_MERGE_C R9, RZ, R3, RZ ;  /* 0x00000003ff09723e */ /* 0x000fe200048070ff */
[----:B----4-:R-:W-:Y:S02]  /*db90*/  FMUL R0, R222, UR20 ;  /* 0x00000014de007c20 */ /* 0x010fe40008400000 */
[----:B------:R-:W4:Y:S03]  /*dba0*/  LDL.LU R222, [R1+0x40] ;  /* 0x0000400001de7983 */ /* 0x000f260000300800 */
[----:B------:R-:W-:Y:S01]  /*dbb0*/  F2FP.SATFINITE.E4M3.F32.PACK_AB_MERGE_C R13, RZ, R0, RZ ;  /* 0x00000000ff0d723e */ /* 0x000fe200048070ff */
[----:B--2---:R-:W-:Y:S02]  /*dbc0*/  FMUL R2, R224, UR20 ;  /* 0x00000014e0027c20 */ /* 0x004fe40008400000 */
[----:B------:R-:W2:Y:S01]  /*dbd0*/  LDL.LU R224, [R1+0x44] ;  /* 0x0000440001e07983 */ /* 0x000ea20000300800 */
[----:B---3--:R-:W-:-:S03]  /*dbe0*/  FMUL R0, R225, UR20 ;  /* 0x00000014e1007c20 */ /* 0x008fc60008400000 */
[----:B------:R-:W3:Y:S01]  /*dbf0*/  LDL.LU R225, [R1+0x48] ;  /* 0x0000480001e17983 */ /* 0x000ee20000300800 */
[----:B------:R-:W-:Y:S01]  /*dc00*/  FMUL R3, R226, UR20 ;  /* 0x00000014e2037c20 */ /* 0x000fe20008400000 */
[----:B0-----:R-:W-:Y:S02]  /*dc10*/  F2FP.SATFINITE.E4M3.F32.PACK_AB_MERGE_C R5, RZ, R0, RZ ;  /* 0x00000000ff05723e */ /* 0x001fe400048070ff */
[----:B------:R-:W3:Y:S01]  /*dc20*/  LDL.LU R226, [R1+0x4c] ;  /* 0x00004c0001e27983 */ /* 0x000ee20000300800 */
[----:B------:R-:W-:-:S03]  /*dc30*/  FMUL R0, R227, UR20 ;  /* 0x00000014e3007c20 */ /* 0x000fc60008400000 */
[----:B------:R-:W3:Y:S01]  /*dc40*/  LDL.LU R227, [R1+0x50] ;  /* 0x0000500001e37983 */ /* 0x000ee20000300800 */
[C---:B------:R-:W-:Y:S02]  /*dc50*/  ISETP.LT.OR P6, PT, R35.reuse, 0xd2, !P1 ;  /* 0x000000d22300780c */ /* 0x040fe40004fc1670 */
[C---:B------:R-:W-:Y:S01]  /*dc60*/  ISETP.LT.OR P4, PT, R35.reuse, 0xd2, !P0 ;  /* 0x000000d22300780c */ /* 0x040fe20004781670 */
[----:B------:R-:W3:Y:S01]  /*dc70*/  LDL.LU R218, [R1+0x54] ;  /* 0x0000540001da7983 */ /* 0x000ee20000300800 */
[C---:B------:R-:W-:Y:S02]  /*dc80*/  ISETP.LT.OR P3, PT, R35.reuse, 0xd1, !P0 ;  /* 0x000000d12300780c */ /* 0x040fe40004761670 */
[----:B------:R-:W-:Y:S02]  /*dc90*/  ISETP.LT.OR P5, PT, R35, 0xd9, !P1 ;  /* 0x000000d92300780c */ /* 0x000fe40004fa1670 */
[----:B------:R-:W-:Y:S02]  /*dca0*/  F2FP.SATFINITE.E4M3.F32.PACK_AB_MERGE_C R7, RZ, R2, RZ ;  /* 0x00000002ff07723e */ /* 0x000fe400048070ff */
[----:B------:R-:W-:-:S03]  /*dcb0*/  F2FP.SATFINITE.E4M3.F32.PACK_AB_MERGE_C R11, RZ, R0, RZ ;  /* 0x00000000ff0b723e */ /* 0x000fc600048070ff */
[----:B------:R0:W-:Y:S01]  /*dcc0*/  @!P6 STG.E.U8 desc[UR16][R24.64+0xd1], R9 ;  /* 0x0000d1091800e986 */ /* 0x0001e2000c101110 */
[----:B------:R-:W-:-:S03]  /*dcd0*/  ISETP.LT.OR P6, PT, R35, 0xda, !P1 ;  /* 0x000000da2300780c */ /* 0x000fc60004fc1670 */
[----:B------:R-:W-:Y:S01]  /*dce0*/  @!P4 STG.E.U8 desc[UR16][R26.64+0xd1], R7 ;  /* 0x0000d1071a00c986 */ /* 0x000fe2000c101110 */
[----:B------:R-:W-:-:S03]  /*dcf0*/  ISETP.LT.OR P4, PT, R35, 0xda, !P0 ;  /* 0x000000da2300780c */ /* 0x000fc60004781670 */
[----:B------:R-:W-:Y:S01]  /*dd00*/  @!P3 STG.E.U8 desc[UR16][R26.64+0xd0], R13 ;  /* 0x0000d00d1a00b986 */ /* 0x000fe2000c101110 */
[----:B0-----:R-:W-:-:S03]  /*dd10*/  F2FP.SATFINITE.E4M3.F32.PACK_AB_MERGE_C R9, RZ, R3, RZ ;  /* 0x00000003ff09723e */ /* 0x001fc600048070ff */
[----:B------:R0:W-:Y:S04]  /*dd20*/  @!P5 STG.E.U8 desc[UR16][R24.64+0xd8], R5 ;  /* 0x0000d8051800d986 */ /* 0x0001e8000c101110 */
[----:B------:R1:W-:Y:S01]  /*dd30*/  @!P6 STG.E.U8 desc[UR16][R24.64+0xd9], R9 ;  /* 0x0000d9091800e986 */ /* 0x0003e2000c101110 */
[----:B------:R-:W-:-:S03]  /*dd40*/  FMUL R0, R220, UR20 ;  /* 0x00000014dc007c20 */ /* 0x000fc60008400000 */
[----:B------:R-:W3:Y:S02]  /*dd50*/  LDL.LU R220, [R1+0x58] ;  /* 0x0000580001dc7983 */ /* 0x000ee40000300800 */
[----:B0-----:R-:W-:Y:S01]  /*dd60*/  F2FP.SATFINITE.E4M3.F32.PACK_AB_MERGE_C R5, RZ, R0, RZ ;  /* 0x00000000ff05723e */ /* 0x001fe200048070ff */
[----:B------:R-:W-:Y:S02]  /*dd70*/  FMUL R2, R221, UR20 ;  /* 0x00000014dd027c20 */ /* 0x000fe40008400000 */
[----:B------:R-:W3:Y:S03]  /*dd80*/  LDL.LU R221, [R1+0x5c] ;  /* 0x00005c0001dd7983 */ /* 0x000ee60000300800 */
[----:B------:R-:W-:Y:S01]  /*dd90*/  F2FP.SATFINITE.E4M3.F32.PACK_AB_MERGE_C R7, RZ, R2, RZ ;  /* 0x00000002ff07723e */ /* 0x000fe200048070ff */
[----:B------:R0:W-:Y:S01]  /*dda0*/  @!P4 STG.E.U8 desc[UR16][R26.64+0xd9], R5 ;  /* 0x0000d9051a00c986 */ /* 0x0001e2000c101110 */
[----:B------:R-:W-:-:S03]  /*ddb0*/  FMUL R3, R223, UR20 ;  /* 0x00000014df037c20 */ /* 0x000fc60008400000 */
[----:B------:R-:W3:Y:S02]  /*ddc0*/  LDL.LU R223, [R1+0x60] ;  /* 0x0000600001df7983 */ /* 0x000ee40000300800 */
[----:B-1----:R-:W-:Y:S01]  /*ddd0*/  F2FP.SATFINITE.E4M3.F32.PACK_AB_MERGE_C R9, RZ, R3, RZ ;  /* 0x00000003ff09723e */ /* 0x002fe200048070ff */
[----:B----4-:R-:W-:Y:S02]  /*dde0*/  FMUL R4, R222, UR20 ;  /* 0x00000014de047c20 */ /* 0x010fe40008400000 */
[----:B------:R-:W4:Y:S01]  /*ddf0*/  LDL.LU R222, [R1+0x64] ;  /* 0x0000640001de7983 */ /* 0x000f220000300800 */
[----:B--2---:R-:W-:-:S03]  /*de00*/  FMUL R0, R224, UR20 ;  /* 0x00000014e0007c20 */ /* 0x004fc60008400000 */
[----:B------:R-:W2:Y:S01]  /*de10*/  LDL.LU R224, [R1+0x68] ;  /* 0x0000680001e07983 */ /* 0x000ea20000300800 */
[----:B---3--:R-:W-:Y:S01]  /*de20*/  FMUL R2, R225, UR20 ;  /* 0x00000014e1027c20 */ /* 0x008fe20008400000 */
[----:B0-----:R-:W-:Y:S02]  /*de30*/  F2FP.SATFINITE.E4M3.F32.PACK_AB_MERGE_C R5, RZ, R0, RZ ;  /* 0x00000000ff05723e */ /* 0x001fe400048070ff */
[----:B------:R-:W3:Y:S01]  /*de40*/  LDL.LU R225, [R1+0x6c] ;  /* 0x00006c0001e17983 */ /* 0x000ee20000300800 */
[----:B------:R-:W-:-:S03]  /*de50*/  FMUL R3, R226, UR20 ;  /* 0x00000014e2037c20 */ /* 0x000fc60008400000 */
[----:B------:R-:W3:Y:S01]  /*de60*/  LDL.LU R226, [R1+0x70] ;  /* 0x0000700001e27983 */ /* 0x000ee20000300800 */
[----:B------:R-:W-:-:S03]  /*de70*/  FMUL R0, R227, UR20 ;  /* 0x00000014e3007c20 */ /* 0x000fc60008400000 */
[----:B------:R-:W3:Y:S01]  /*de80*/  LDL.LU R227, [R1+0x74] ;  /* 0x0000740001e37983 */ /* 0x000ee20000300800 */
[C---:B------:R-:W-:Y:S02]  /*de90*/  ISETP.LT.OR P3, PT, R35.reuse, 0xd9, !P0 ;  /* 0x000000d92300780c */ /* 0x040fe40004761670 */
[C---:B------:R-:W-:Y:S02]  /*dea0*/  ISETP.LT.OR P5, PT, R35.reuse, 0xe1, !P1 ;  /* 0x000000e12300780c */ /* 0x040fe40004fa1670 */
[C---:B------:R-:W-:Y:S02]  /*deb0*/  ISETP.LT.OR P6, PT, R35.reuse, 0xe2, !P1 ;  /* 0x000000e22300780c */ /* 0x040fe40004fc1670 */
[----:B------:R-:W-:-:S07]  /*dec0*/  ISETP.LT.OR P4, PT, R35, 0xe2, !P0 ;  /* 0x000000e22300780c */ /* 0x000fce0004781670 */
[----:B------:R-:W-:Y:S01]  /*ded0*/  @!P3 STG.E.U8 desc[UR16][R26.64+0xd8], R11 ;  /* 0x0000d80b1a00b986 */ /* 0x000fe2000c101110 */
[----:B------:R-:W-:-:S03]  /*dee0*/  ISETP.LT.OR P3, PT, R35, 0xe1, !P0 ;  /* 0x000000e12300780c */ /* 0x000fc60004761670 */
[----:B------:R0:W-:Y:S01]  /*def0*/  @!P5 STG.E.U8 desc[UR16][R24.64+0xe0], R7 ;  /* 0x0000e0071800d986 */ /* 0x0001e2000c101110 */
[----:B------:R-:W-:-:S03]  /*df00*/  ISETP.LT.OR P5, PT, R35, 0xe9, !P1 ;  /* 0x000000e92300780c */ /* 0x000fc60004fa1670 */
[----:B------:R1:W-:Y:S01]  /*df10*/  @!P6 STG.E.U8 desc[UR16][R24.64+0xe1], R9 ;  /* 0x0000e1091800e986 */ /* 0x0003e2000c101110 */
[----:B------:R-:W-:Y:S02]  /*df20*/  ISETP.LT.OR P6, PT, R35, 0xea, !P1 ;  /* 0x000000ea2300780c */ /* 0x000fe40004fc1670 */
[----:B------:R-:W-:Y:S01]  /*df30*/  F2FP.SATFINITE.E4M3.F32.PACK_AB_MERGE_C R13, RZ, R4, RZ ;  /* 0x00000004ff0d723e */ /* 0x000fe200048070ff */
[----:B------:R1:W-:Y:S01]  /*df40*/  @!P4 STG.E.U8 desc[UR16][R26.64+0xe1], R5 ;  /* 0x0000e1051a00c986 */ /* 0x0003e2000c101110 */
[----:B0-----:R-:W-:-:S03]  /*df50*/  F2FP.SATFINITE.E4M3.F32.PACK_AB_MERGE_C R7, RZ, R2, RZ ;  /* 0x00000002ff07723e */ /* 0x001fc600048070ff */
[----:B------:R-:W-:Y:S01]  /*df60*/  @!P3 STG.E.U8 desc[UR16][R26.64+0xe0], R13 ;  /* 0x0000e00d1a00b986 */ /* 0x000fe2000c101110 */
[----:B-1----:R-:W-:-:S03]  /*df70*/  F2FP.SATFINITE.E4M3.F32.PACK_AB_MERGE_C R9, RZ, R3, RZ ;  /* 0x00000003ff09723e */ /* 0x002fc600048070ff */
[----:B------:R0:W-:Y:S01]  /*df80*/  @!P5 STG.E.U8 desc[UR16][R24.64+0xe8], R7 ;  /* 0x0000e8071800d986 */ /* 0x0001e2000c101110 */
[C---:B------:R-:W-:Y:S02]  /*df90*/  ISETP.LT.OR P3, PT, R35.reuse, 0xe9, !P0 ;  /* 0x000000e92300780c */ /* 0x040fe40004761670 */
[C---:B------:R-:W-:Y:S01]  /*dfa0*/  ISETP.LT.OR P4, PT, R35.reuse, 0xea, !P0 ;  /* 0x000000ea2300780c */ /* 0x040fe20004781670 */
[----:B------:R1:W-:Y:S01]  /*dfb0*/  @!P6 STG.E.U8 desc[UR16][R24.64+0xe9], R9 ;  /* 0x0000e9091800e986 */ /* 0x0003e2000c101110 */
[C---:B------:R-:W-:Y:S01]  /*dfc0*/  ISETP.LT.OR P5, PT, R35.reuse, 0xf1, !P1 ;  /* 0x000000f12300780c */ /* 0x040fe20004fa1670 */
[----:B------:R-:W-:Y:S01]  /*dfd0*/  FMUL R2, R218, UR20 ;  /* 0x00000014da027c20 */ /* 0x000fe20008400000 */
[----:B------:R-:W-:Y:S02]  /*dfe0*/  ISETP.LT.OR P6, PT, R35, 0xf2, !P1 ;  /* 0x000000f22300780c */ /* 0x000fe40004fc1670 */
[----:B------:R-:W-:Y:S02]  /*dff0*/  F2FP.SATFINITE.E4M3.F32.PACK_AB_MERGE_C R11, RZ, R0, RZ ;  /* 0x00000000ff0b723e */ /* 0x000fe400048070ff */
[----:B------:R-:W-:-:S03]  /*e000*/  F2FP.SATFINITE.E4M3.F32.PACK_AB_MERGE_C R5, RZ, R2, RZ ;  /* 0x00000002ff05723e */ /* 0x000fc600048070ff */
[----:B------:R-:W-:Y:S01]  /*e010*/  @!P3 STG.E.U8 desc[UR16][R26.64+0xe8], R11 ;  /* 0x0000e80b1a00b986 */ /* 0x000fe2000c101110 */
[----:B------:R-:W-:-:S03]  /*e020*/  ISETP.LT.OR P3, PT, R35, 0xf1, !P0 ;  /* 0x000000f12300780c */ /* 0x000fc60004761670 */
[----:B------:R-:W-:Y:S01]  /*e030*/  @!P4 STG.E.U8 desc[UR16][R26.64+0xe9], R5 ;  /* 0x0000e9051a00c986 */ /* 0x000fe2000c101110 */
[C---:B------:R-:W-:Y:S02]  /*e040*/  ISETP.LT.OR P4, PT, R35.reuse, 0xf9, !P1 ;  /* 0x000000f92300780c */ /* 0x040fe40004f81670 */
[----:B------:R-:W-:Y:S01]  /*e050*/  ISETP.LT.OR P1, PT, R35, 0xfa, !P1 ;  /* 0x000000fa2300780c */ /* 0x000fe20004f21670 */
[----:B------:R-:W-:-:S05]  /*e060*/  FMUL R0, R220, UR20 ;  /* 0x00000014dc007c20 */ /* 0x000fca0008400000 */
[----:B0-----:R-:W-:-:S05]  /*e070*/  F2FP.SATFINITE.E4M3.F32.PACK_AB_MERGE_C R7, RZ, R0, RZ ;  /* 0x00000000ff07723e */ /* 0x001fca00048070ff */
[----:B------:R0:W-:Y:S01]  /*e080*/  @!P5 STG.E.U8 desc[UR16][R24.64+0xf0], R7 ;  /* 0x0000f0071800d986 */ /* 0x0001e2000c101110 */
[----:B------:R-:W-:-:S05]  /*e090*/  FMUL R3, R221, UR20 ;  /* 0x00000014dd037c20 */ /* 0x000fca0008400000 */
[----:B-1----:R-:W-:Y:S02]  /*e0a0*/  F2FP.SATFINITE.E4M3.F32.PACK_AB_MERGE_C R9, RZ, R3, RZ ;  /* 0x00000003ff09723e */ /* 0x002fe400048070ff */
[----:B------:R-:W-:-:S03]  /*e0b0*/  ISETP.LT.OR P5, PT, R35, 0xf2, !P0 ;  /* 0x000000f22300780c */ /* 0x000fc600047a1670 */
[----:B------:R1:W-:Y:S01]  /*e0c0*/  @!P6 STG.E.U8 desc[UR16][R24.64+0xf1], R9 ;  /* 0x0000f1091800e986 */ /* 0x0003e2000c101110 */
[C---:B------:R-:W-:Y:S02]  /*e0d0*/  ISETP.LT.OR P6, PT, R35.reuse, 0xf9, !P0 ;  /* 0x000000f92300780c */ /* 0x040fe400047c1670 */
[----:B------:R-:W-:Y:S01]  /*e0e0*/  ISETP.LT.OR P0, PT, R35, 0xfa, !P0 ;  /* 0x000000fa2300780c */ /* 0x000fe20004701670 */
[----:B------:R-:W-:-:S05]  /*e0f0*/  FMUL R0, R223, UR20 ;  /* 0x00000014df007c20 */ /* 0x000fca0008400000 */
[----:B------:R-:W-:-:S05]  /*e100*/  F2FP.SATFINITE.E4M3.F32.PACK_AB_MERGE_C R13, RZ, R0, RZ ;  /* 0x00000000ff0d723e */ /* 0x000fca00048070ff */
[----:B------:R0:W-:Y:S01]  /*e110*/  @!P3 STG.E.U8 desc[UR16][R26.64+0xf0], R13 ;  /* 0x0000f00d1a00b986 */ /* 0x0001e2000c101110 */
[----:B----4-:R-:W-:Y:S01]  /*e120*/  FMUL R0, R222, UR20 ;  /* 0x00000014de007c20 */ /* 0x010fe20008400000 */
[----:B--2---:R-:W-:Y:S01]  /*e130*/  FMUL R2, R224, UR20 ;  /* 0x00000014e0027c20 */ /* 0x004fe20008400000 */
[----:B---3--:R-:W-:-:S03]  /*e140*/  FMUL R3, R225, UR20 ;  /* 0x00000014e1037c20 */ /* 0x008fc60008400000 */
[----:B0-----:R-:W-:Y:S01]  /*e150*/  F2FP.SATFINITE.E4M3.F32.PACK_AB_MERGE_C R7, RZ, R0, RZ ;  /* 0x00000000ff07723e */ /* 0x001fe200048070ff */
[----:B------:R-:W-:Y:S01]  /*e160*/  FMUL R4, R226, UR20 ;  /* 0x00000014e2047c20 */ /* 0x000fe20008400000 */
[----:B------:R-:W-:Y:S01]  /*e170*/  FMUL R5, R227, UR20 ;  /* 0x00000014e3057c20 */ /* 0x000fe20008400000 */
[----:B-1----:R-:W-:Y:S02]  /*e180*/  F2FP.SATFINITE.E4M3.F32.PACK_AB_MERGE_C R9, RZ, R2, RZ ;  /* 0x00000002ff09723e */ /* 0x002fe400048070ff */
[----:B------:R-:W-:Y:S02]  /*e190*/  F2FP.SATFINITE.E4M3.F32.PACK_AB_MERGE_C R3, RZ, R3, RZ ;  /* 0x00000003ff03723e */ /* 0x000fe400048070ff */
[----:B------:R-:W-:Y:S02]  /*e1a0*/  F2FP.SATFINITE.E4M3.F32.PACK_AB_MERGE_C R11, RZ, R4, RZ ;  /* 0x00000004ff0b723e */ /* 0x000fe400048070ff */
[----:B------:R-:W-:Y:S01]  /*e1b0*/  F2FP.SATFINITE.E4M3.F32.PACK_AB_MERGE_C R5, RZ, R5, RZ ;  /* 0x00000005ff05723e */ /* 0x000fe200048070ff */
[----:B------:R0:W-:Y:S04]  /*e1c0*/  @!P5 STG.E.U8 desc[UR16][R26.64+0xf1], R7 ;  /* 0x0000f1071a00d986 */ /* 0x0001e8000c101110 */
[----:B------:R0:W-:Y:S04]  /*e1d0*/  @!P4 STG.E.U8 desc[UR16][R24.64+0xf8], R9 ;  /* 0x0000f8091800c986 */ /* 0x0001e8000c101110 */
[----:B------:R0:W-:Y:S04]  /*e1e0*/  @!P1 STG.E.U8 desc[UR16][R24.64+0xf9], R3 ;  /* 0x0000f90318009986 */ /* 0x0001e8000c101110 */
[----:B------:R0:W-:Y:S04]  /*e1f0*/  @!P6 STG.E.U8 desc[UR16][R26.64+0xf8], R11 ;  /* 0x0000f80b1a00e986 */ /* 0x0001e8000c101110 */
[----:B------:R0:W-:Y:S02]  /*e200*/  @!P0 STG.E.U8 desc[UR16][R26.64+0xf9], R5 ;  /* 0x0000f9051a008986 */ /* 0x0001e4000c101110 */
.L_x_290:
[----:B------:R-:W-:Y:S05]  /*e210*/  BSYNC B0 ;  /* 0x0000000000007941 */ /* 0x000fea0003800000 */
.L_x_32:
[----:B0-----:R-:W2:Y:S04]  /*e220*/  LDL.LU R3, [R1+0x78] ;  /* 0x0000780001037983 */ /* 0x001ea80000300800 */
[----:B-----5:R-:W2:Y:S01]  /*e230*/  LDL.LU R2, [R1+0x7c] ;  /* 0x00007c0001027983 */ /* 0x020ea20000300800 */
[----:B------:R-:W-:Y:S01]  /*e240*/  ULDC UR6, c[0x0][0xc] ;  /* 0x0000030000067ab9 */ /* 0x000fe20000000800 */
[----:B------:R-:W-:Y:S01]  /*e250*/  ULDC UR7, c[0x0][0x10] ;  /* 0x0000040000077ab9 */ /* 0x000fe20000000800 */
[----:B------:R-:W2:Y:S01]  /*e260*/  LDC R5, c[0x0][0x14] ;  /* 0x00000500ff057b82 */ /* 0x000ea20000000800 */
[----:B------:R-:W-:Y:S01]  /*e270*/  UIMAD.WIDE.U32 UR6, UR6, UR7, URZ ;  /* 0x00000007060672a5 */ /* 0x000fe2000f8e003f */
[----:B------:R-:W-:Y:S01]  /*e280*/  PRMT R0, RZ, 0x7610, R0 ;  /* 0x00007610ff007816 */ /* 0x000fe20000000000 */
[----:B------:R-:W-:-:S04]  /*e290*/  UMOV UR22, 0xffffffff ;  /* 0xffffffff00167882 */ /* 0x000fc80000000000 */
[----:B--2---:R-:W-:-:S04]  /*e2a0*/  IMAD.WIDE.U32 R2, R5, UR6, R2 ;  /* 0x0000000605027c25 */ /* 0x004fc8000f8e0002 */
[----:B------:R-:W-:Y:S01]  /*e2b0*/  IMAD R5, R5, UR7, RZ ;  /* 0x0000000705057c24 */ /* 0x000fe2000f8e02ff */
[----:B------:R-:W-:Y:S01]  /*e2c0*/  ULDC.64 UR6, c[0x0][0x650] ;  /* 0x0001940000067ab9 */ /* 0x000fe20000000a00 */
[----:B------:R-:W-:Y:S01]  /*e2d0*/  IMAD.MOV.U32 R19, RZ, RZ, R2 ;  /* 0x000000ffff137224 */ /* 0x000fe200078e0002 */
[----:B------:R-:W-:Y:S01]  /*e2e0*/  ISETP.GE.U32.AND P0, PT, R2, UR6, PT ;  /* 0x0000000602007c0c */ /* 0x000fe2000bf06070 */
[----:B------:R-:W-:Y:S02]  /*e2f0*/  IMAD.IADD R22, R3, 0x1, R5 ;  /* 0x0000000103167824 */ /* 0x000fe400078e0205 */
[----:B------:R-:W-:-:S03]  /*e300*/  IMAD.MOV.U32 R2, RZ, RZ, -0x1 ;  /* 0xffffffffff027424 */ /* 0x000fc600078e00ff */
[----:B------:R0:W-:Y:S01]  /*e310*/  STL [R1+0x78], R22 ;  /* 0x0000781601007387 */ /* 0x0001e20000100800 */
[----:B------:R-:W-:-:S03]  /*e320*/  ISETP.GE.U32.AND.EX P0, PT, R22, UR7, PT, P0 ;  /* 0x0000000716007c0c */ /* 0x000fc6000bf06100 */
[----:B------:R0:W-:Y:S04]  /*e330*/  STL [R1+0x7c], R19 ;  /* 0x00007c1301007387 */ /* 0x0001e80000100800 */
[----:B------:R0:W-:Y:S06]  /*e340*/  STL [R1+0x80], R2 ;  /* 0x0000800201007387 */ /* 0x0001ec0000100800 */
[----:B------:R-:W-:Y:S05]  /*e350*/  @P0 BRA `(.L_x_291) ;  /* 0x00000004006c0947 */ /* 0x000fea0003800000 */
[----:B------:R-:W2:Y:S01]  /*e360*/  S2R R14, SR_CTAID.X ;  /* 0x00000000000e7919 */ /* 0x000ea20000002500 */
[----:B------:R-:W5:Y:S01]  /*e370*/  LDC.64 R8, c[0x0][0x628] ;  /* 0x00018a00ff087b82 */ /* 0x000f620000000a00 */
[----:B------:R-:W-:Y:S01]  /*e380*/  ULDC UR6, c[0x0][0x150] ;  /* 0x0000540000067ab9 */ /* 0x000fe20000000800 */
[----:B------:R-:W-:Y:S01]  /*e390*/  IMAD.MOV.U32 R6, RZ, RZ, R19 ;  /* 0x000000ffff067224 */ /* 0x000fe200078e0013 */
[----:B------:R-:W0:Y:S01]  /*e3a0*/  S2R R16, SR_CTAID.Y ;  /* 0x0000000000107919 */ /* 0x000e220000002600 */
[----:B------:R-:W-:-:S04]  /*e3b0*/  IMAD.MOV.U32 R7, RZ, RZ, R22 ;  /* 0x000000ffff077224 */ /* 0x000fc800078e0016 */
[----:B------:R-:W0:Y:S08]  /*e3c0*/  LDC R17, c[0x0][0x144] ;  /* 0x00005100ff117b82 */ /* 0x000e300000000800 */
[----:B------:R-:W0:Y:S08]  /*e3d0*/  LDC R10, c[0x0][0x630] ;  /* 0x00018c00ff0a7b82 */ /* 0x000e300000000800 */
[----:B------:R-:W0:Y:S01]  /*e3e0*/  LDC.64 R12, c[0x0][0x620] ;  /* 0x00018800ff0c7b82 */ /* 0x000e220000000a00 */
[----:B-----5:R-:W-:-:S04]  /*e3f0*/  ISETP.NE.U32.AND P0, PT, R8, RZ, PT ;  /* 0x000000ff0800720c */ /* 0x020fc80003f05070 */
[----:B------:R-:W-:Y:S02]  /*e400*/  ISETP.NE.AND.EX P0, PT, R9, RZ, PT, P0 ;  /* 0x000000ff0900720c */ /* 0x000fe40003f05300 */
[----:B--2---:R-:W-:-:S05]  /*e410*/  I2FP.F32.U32 R0, R14 ;  /* 0x0000000e00007245 */ /* 0x004fca0000201000 */
[----:B------:R-:W-:-:S04]  /*e420*/  FMUL R0, R0, UR6 ;  /* 0x0000000600007c20 */ /* 0x000fc80008400000 */
[----:B------:R2:W0:Y:S02]  /*e430*/  F2I.U32.TRUNC.NTZ R15, R0 ;  /* 0x00000000000f7305 */ /* 0x000424000020f000 */
[----:B------:R-:W-:Y:S05]  /*e440*/  @!P0 BRA `(.L_x_292) ;  /* 0x0000000000288947 */ /* 0x000fea0003800000 */
[----:B--2---:R-:W2:Y:S02]  /*e450*/  LDC R0, c[0x0][0x634] ;  /* 0x00018d00ff007b82 */ /* 0x004ea40000000800 */
[----:B--2---:R-:W-:-:S05]  /*e460*/  IADD3 R7, P0, R19, R0, RZ ;  /* 0x0000000013077210 */ /* 0x004fca0007f1e0ff */
[----:B------:R-:W-:-:S04]  /*e470*/  IMAD.X R11, RZ, RZ, R22, P0 ;  /* 0x000000ffff0b7224 */ /* 0x000fc800000e0616 */
[----:B0-----:R-:W-:-:S04]  /*e480*/  IMAD.WIDE.U32 R2, R11, R8, RZ ;  /* 0x000000080b027225 */ /* 0x001fc800078e00ff */
[----:B------:R-:W-:-:S04]  /*e490*/  IMAD.WIDE.U32 R4, P0, R7, R9, R2 ;  /* 0x0000000907047225 */ /* 0x000fc80007800002 */
[----:B------:R-:W-:-:S04]  /*e4a0*/  IMAD.WIDE.U32 R2, R7, R8, RZ ;  /* 0x0000000807027225 */ /* 0x000fc800078e00ff */
[----:B------:R-:W-:Y:S01]  /*e4b0*/  IMAD.X R7, RZ, RZ, RZ, P0 ;  /* 0x000000ffff077224 */ /* 0x000fe200000e06ff */
[----:B------:R-:W-:Y:S01]  /*e4c0*/  IADD3 RZ, P0, R3, R4, RZ ;  /* 0x0000000403ff7210 */ /* 0x000fe20007f1e0ff */
[----:B------:R-:W-:-:S04]  /*e4d0*/  IMAD.MOV.U32 R6, RZ, RZ, R5 ;  /* 0x000000ffff067224 */ /* 0x000fc800078e0005 */
[----:B------:R-:W-:-:S08]  /*e4e0*/  IMAD.WIDE.U32.X R6, R11, R9, R6, P0 ;  /* 0x000000090b067225 */ /* 0x000fd000000e0406 */
.L_x_292:
[-CC-:B0-----:R-:W-:Y:S01]  /*e4f0*/  SHF.R.U64 R24, R6, R10.reuse, R7.reuse ;  /* 0x0000000a06187219 */ /* 0x181fe20000001207 */
[----:B------:R-:W0:Y:S01]  /*e500*/  LDC.64 R20, c[0x0][0x640] ;  /* 0x00019000ff147b82 */ /* 0x000e220000000a00 */
[----:B--2---:R-:W-:Y:S01]  /*e510*/  SHF.R.U32.HI R0, RZ, R10, R7 ;  /* 0x0000000aff007219 */ /* 0x004fe20000011607 */
[----:B------:R-:W-:Y:S01]  /*e520*/  IMAD.MOV.U32 R2, RZ, RZ, R19 ;  /* 0x000000ffff027224 */ /* 0x000fe200078e0013 */
[----:B------:R-:W-:Y:S01]  /*e530*/  IADD3 R5, P0, RZ, -R24, RZ ;  /* 0x80000018ff057210 */ /* 0x000fe20007f1e0ff */
[----:B------:R-:W-:Y:S01]  /*e540*/  IMAD.MOV R15, RZ, RZ, -R15 ;  /* 0x000000ffff0f7224 */ /* 0x000fe200078e0a0f */
[----:B------:R-:W-:Y:S01]  /*e550*/  ULDC UR6, c[0x0][0x154] ;  /* 0x0000550000067ab9 */ /* 0x000fe20000000800 */
[----:B------:R-:W-:Y:S02]  /*e560*/  IMAD.MOV.U32 R7, RZ, RZ, 0x1 ;  /* 0x00000001ff077424 */ /* 0x000fe400078e00ff */
[----:B------:R-:W2:Y:S01]  /*e570*/  LDC R4, c[0x0][0x618] ;  /* 0x00018600ff047b82 */ /* 0x000ea20000000800 */
[----:B------:R-:W-:-:S02]  /*e580*/  IMAD.X R3, RZ, RZ, ~R0, P0 ;  /* 0x000000ffff037224 */ /* 0x000fc400000e0e00 */
[----:B------:R-:W-:Y:S02]  /*e590*/  IMAD R15, R17, R15, R14 ;  /* 0x0000000f110f7224 */ /* 0x000fe400078e020e */
[-C--:B------:R-:W-:Y:S02]  /*e5a0*/  IMAD R0, R3, R12.reuse, RZ ;  /* 0x0000000c03007224 */ /* 0x080fe400078e02ff */
[----:B------:R-:W-:Y:S01]  /*e5b0*/  IMAD.MOV.U32 R3, RZ, RZ, R22 ;  /* 0x000000ffff037224 */ /* 0x000fe200078e0016 */
[----:B------:R-:W5:Y:S01]  /*e5c0*/  LDC R6, c[0x0][0x608] ;  /* 0x00018200ff067b82 */ /* 0x000f620000000800 */
[----:B------:R-:W-:-:S04]  /*e5d0*/  IMAD.WIDE.U32 R2, R5, R12, R2 ;  /* 0x0000000c05027225 */ /* 0x000fc800078e0002 */
[----:B------:R-:W-:-:S03]  /*e5e0*/  IMAD R5, R5, R13, R0 ;  /* 0x0000000d05057224 */ /* 0x000fc600078e0200 */
[----:B------:R-:W1:Y:S01]  /*e5f0*/  LDC R18, c[0x0][0x658] ;  /* 0x00019600ff127b82 */ /* 0x000e620000000800 */
[----:B------:R-:W-:Y:S01]  /*e600*/  I2FP.F32.U32 R0, R16 ;  /* 0x0000001000007245 */ /* 0x000fe20000201000 */
[----:B------:R-:W-:Y:S01]  /*e610*/  IMAD.IADD R3, R3, 0x1, R5 ;  /* 0x0000000103037824 */ /* 0x000fe200078e0205 */
[----:B0-----:R-:W-:Y:S01]  /*e620*/  ISETP.NE.U32.AND P0, PT, R20, RZ, PT ;  /* 0x000000ff1400720c */ /* 0x001fe20003f05070 */
[----:B------:R-:W-:Y:S02]  /*e630*/  IMAD.MOV.U32 R5, RZ, RZ, -0x1 ;  /* 0xffffffffff057424 */ /* 0x000fe400078e00ff */
[----:B------:R-:W-:Y:S02]  /*e640*/  FMUL R0, R0, UR6 ;  /* 0x0000000600007c20 */ /* 0x000fe40008400000 */
[----:B------:R-:W0:Y:S01]  /*e650*/  LDC R13, c[0x0][0x148] ;  /* 0x00005200ff0d7b82 */ /* 0x000e220000000800 */
[----:B--2---:R-:W-:Y:S01]  /*e660*/  SHF.R.U64 R10, R2, R4, R3 ;  /* 0x00000004020a7219 */ /* 0x004fe20000001203 */
[----:B------:R2:W0:Y:S01]  /*e670*/  F2I.U32.TRUNC.NTZ R12, R0 ;  /* 0x00000000000c7305 */ /* 0x000422000020f000 */
[----:B------:R-:W-:-:S02]  /*e680*/  ISETP.NE.AND.EX P0, PT, R21, RZ, PT, P0 ;  /* 0x000000ff1500720c */ /* 0x000fc40003f05300 */
[----:B------:R-:W-:-:S03]  /*e690*/  SHF.R.U32.HI R3, RZ, R4, R3 ;  /* 0x00000004ff037219 */ /* 0x000fc60000011603 */
[----:B------:R-:W0:Y:S01]  /*e6a0*/  LDC R14, c[0x0][0x600] ;  /* 0x00018000ff0e7b82 */ /* 0x000e220000000800 */
[-CC-:B-----5:R-:W-:Y:S02]  /*e6b0*/  SHF.R.U64 R8, R10, R6.reuse, R3.reuse ;  /* 0x000000060a087219 */ /* 0x1a0fe40000001203 */
[----:B------:R-:W-:-:S05]  /*e6c0*/  SHF.R.U32.HI R3, RZ, R6, R3 ;  /* 0x00000006ff037219 */ /* 0x000fca0000011603 */
[----:B------:R-:W0:Y:S01]  /*e6d0*/  LDC R19, c[0x0][0x648] ;  /* 0x00019200ff137b82 */ /* 0x000e220000000800 */
[-CC-:B-1----:R-:W-:Y:S02]  /*e6e0*/  SHF.R.U64 R11, R8, R18.reuse, R3.reuse ;  /* 0x00000012080b7219 */ /* 0x182fe40000001203 */
[-C--:B------:R-:W-:Y:S02]  /*e6f0*/  SHF.L.U32 R5, R5, R18.reuse, RZ ;  /* 0x0000001205057219 */ /* 0x080fe400000006ff */
[-C--:B------:R-:W-:Y:S01]  /*e700*/  SHF.R.U32.HI R3, RZ, R18.reuse, R3 ;  /* 0x00000012ff037219 */ /* 0x080fe20000011603 */
[----:B------:R-:W-:Y:S01]  /*e710*/  IMAD.MOV.U32 R2, RZ, RZ, R11 ;  /* 0x000000ffff027224 */ /* 0x000fe200078e000b */
[----:B------:R-:W-:Y:S01]  /*e720*/  SHF.L.U32 R34, R7, R18, RZ ;  /* 0x0000001207227219 */ /* 0x000fe200000006ff */
[----:B------:R-:W1:Y:S01]  /*e730*/  LDC R22, c[0x0][0x638] ;  /* 0x00018e00ff167b82 */ /* 0x000e620000000800 */
[----:B------:R-:W-:-:S07]  /*e740*/  LOP3.LUT R17, RZ, R5, RZ, 0x33, !PT ;  /* 0x00000005ff117212 */ /* 0x000fce00078e33ff */
[----:B------:R-:W0:Y:S01]  /*e750*/  LDC R23, c[0x0][0x610] ;  /* 0x00018400ff177b82 */ /* 0x000e220000000800 */
[----:B--2---:R-:W-:Y:S05]  /*e760*/  @!P0 BRA `(.L_x_293) ;  /* 0x0000000000288947 */ /* 0x004fea0003800000 */
[----:B------:R-:W2:Y:S02]  /*e770*/  LDC R0, c[0x0][0x64c] ;  /* 0x00019300ff007b82 */ /* 0x000ea40000000800 */
[----:B--2---:R-:W-:-:S05]  /*e780*/  IADD3 R7, P0, R11, R0, RZ ;  /* 0x000000000b077210 */ /* 0x004fca0007f1e0ff */
        /* <DEDUP_REMOVED lines=8> */
.L_x_293:
[----:B0-----:R-:W-:Y:S01]  /*e810*/  SHF.R.U64 R0, R2, R19, R3 ;  /* 0x0000001302007219 */ /* 0x001fe20000001203 */
[----:B------:R-:W-:Y:S01]  /*e820*/  VIADD R3, R14, 0xffffffff ;  /* 0xffffffff0e037836 */ /* 0x000fe20000000000 */
[----:B------:R-:W-:Y:S01]  /*e830*/  LOP3.LUT R5, R8, R17, RZ, 0xc0, !PT ;  /* 0x0000001108057212 */ /* 0x000fe200078ec0ff */
[----:B------:R-:W-:Y:S01]  /*e840*/  IMAD.MOV R12, RZ, RZ, -R12 ;  /* 0x000000ffff0c7224 */ /* 0x000fe200078e0a0c */
[----:B------:R-:W-:Y:S01]  /*e850*/  R2UR UR22, R24 ;  /* 0x00000000181672ca */ /* 0x000fe200000e0000 */
[----:B------:R-:W-:Y:S01]  /*e860*/  IMAD.MOV R2, RZ, RZ, -R0 ;  /* 0x000000ffff027224 */ /* 0x000fe200078e0a00 */
[----:B------:R-:W-:Y:S01]  /*e870*/  LOP3.LUT R3, R10, R3, RZ, 0xc0, !PT ;  /* 0x000000030a037212 */ /* 0x000fe200078ec0ff */
[----:B------:R-:W-:Y:S02]  /*e880*/  IMAD R34, R34, R0, R5 ;  /* 0x0000000022227224 */ /* 0x000fe400078e0205 */
[----:B------:R-:W-:Y:S02]  /*e890*/  @P2 IMAD R15, R13, R12, R16 ;  /* 0x0000000c0d0f2224 */ /* 0x000fe400078e0210 */
[----:B-1----:R-:W-:-:S02]  /*e8a0*/  IMAD R0, R2, R22, R11 ;  /* 0x0000001602007224 */ /* 0x002fc400078e020b */
[----:B------:R-:W-:Y:S02]  /*e8b0*/  IMAD R34, R34, R23, R15 ;  /* 0x0000001722227224 */ /* 0x000fe400078e020f */
[----:B------:R-:W-:Y:S02]  /*e8c0*/  IMAD R3, R0, R14, R3 ;  /* 0x0000000e00037224 */ /* 0x000fe400078e0203 */
[----:B------:R-:W-:-:S03]  /*e8d0*/  IMAD.MOV.U32 R0, RZ, RZ, 0x1 ;  /* 0x00000001ff007424 */ /* 0x000fc600078e00ff */
[----:B------:R-:W-:Y:S02]  /*e8e0*/  SEL R2, R3, R34, !P2 ;  /* 0x0000002203027207 */ /* 0x000fe40005000000 */
[----:B------:R-:W-:-:S03]  /*e8f0*/  SEL R34, R34, R3, !P2 ;  /* 0x0000000322227207 */ /* 0x000fc60005000000 */
[----:B------:R2:W-:Y:S04]  /*e900*/  STL [R1+0x80], R2 ;  /* 0x0000800201007387 */ /* 0x0005e80000100800 */
.L_x_291:
[----:B------:R0:W-:Y:S01]  /*e910*/  STL [R1+0x84], R34 ;  /* 0x0000842201007387 */ /* 0x0001e20000100800 */
[----:B------:R-:W-:-:S13]  /*e920*/  LOP3.LUT P0, RZ, R0, 0xff, RZ, 0xc0, !PT ;  /* 0x000000ff00ff7812 */ /* 0x000fda000780c0ff */
[----:B0-----:R-:W-:Y:S05]  /*e930*/  @P0 BRA `(.L_x_294) ;  /* 0xffffff2400ec0947 */ /* 0x001fea000383ffff */
[----:B------:R-:W-:Y:S05]  /*e940*/  EXIT ;  /* 0x000000000000794d */ /* 0x000fea0003800000 */
.L_x_4:
[----:B------:R-:W2:Y:S01]  /*e950*/  LDL R16, [R1+0x7c] ;  /* 0x00007c0001107983 */ /* 0x000ea20000100800 */
[----:B------:R-:W-:-:S03]  /*e960*/  ULDC.64 UR4, c[0x0][0x650] ;  /* 0x0001940000047ab9 */ /* 0x000fc60000000a00 */
[----:B------:R-:W3:Y:S01]  /*e970*/  LDL R17, [R1+0x78] ;  /* 0x0000780001117983 */ /* 0x000ee20000100800 */
[----:B------:R-:W-:Y:S01]  /*e980*/  PRMT R4, RZ, 0x7610, R4 ;  /* 0x00007610ff047816 */ /* 0x000fe20000000004 */
[----:B------:R-:W-:Y:S02]  /*e990*/  IMAD.MOV.U32 R5, RZ, RZ, -0x1 ;  /* 0xffffffffff057424 */ /* 0x000fe400078e00ff */
[----:B------:R-:W-:Y:S02]  /*e9a0*/  IMAD.MOV.U32 R6, RZ, RZ, -0x1 ;  /* 0xffffffffff067424 */ /* 0x000fe400078e00ff */
[----:B------:R-:W-:Y:S01]  /*e9b0*/  IMAD.MOV.U32 R11, RZ, RZ, -0x1 ;  /* 0xffffffffff0b7424 */ /* 0x000fe200078e00ff */
[----:B--2---:R-:W-:-:S04]  /*e9c0*/  ISETP.GE.U32.AND P0, PT, R16, UR4, PT ;  /* 0x0000000410007c0c */ /* 0x004fc8000bf06070 */
[----:B---3--:R-:W-:-:S13]  /*e9d0*/  ISETP.GE.U32.AND.EX P0, PT, R17, UR5, PT, P0 ;  /* 0x0000000511007c0c */ /* 0x008fda000bf06100 */
[----:B------:R-:W-:Y:S05]  /*e9e0*/  @P0 BRA `(.L_x_295) ;  /* 0x00000004005c0947 */ /* 0x000fea0003800000 */
        /* <DEDUP_REMOVED lines=18> */
.L_x_296:
[-CC-:B------:R-:W-:Y:S01]  /*eb10*/  SHF.R.U64 R11, R8, R12.reuse, R9.reuse ;  /* 0x0000000c080b7219 */ /* 0x180fe20000001209 */
[----:B------:R-:W0:Y:S01]  /*eb20*/  LDC.64 R20, c[0x0][0x640] ;  /* 0x00019000ff147b82 */ /* 0x000e220000000a00 */
[----:B------:R-:W-:Y:S01]  /*eb30*/  SHF.R.U32.HI R3, RZ, R12, R9 ;  /* 0x0000000cff037219 */ /* 0x000fe20000011609 */
[----:B------:R-:W-:Y:S01]  /*eb40*/  ULDC UR4, c[0x0][0x150] ;  /* 0x0000540000047ab9 */ /* 0x000fe20000000800 */
[----:B------:R-:W-:Y:S01]  /*eb50*/  IADD3 R7, P0, RZ, -R11, RZ ;  /* 0x8000000bff077210 */ /* 0x000fe20007f1e0ff */
[----:B------:R-:W-:Y:S01]  /*eb60*/  IMAD.MOV.U32 R4, RZ, RZ, R16 ;  /* 0x000000ffff047224 */ /* 0x000fe200078e0010 */
[----:B------:R-:W-:Y:S01]  /*eb70*/  I2FP.F32.U32 R6, R2 ;  /* 0x0000000200067245 */ /* 0x000fe20000201000 */
[----:B------:R-:W-:Y:S02]  /*eb80*/  IMAD.MOV.U32 R5, RZ, RZ, R17 ;  /* 0x000000ffff057224 */ /* 0x000fe400078e0011 */
[----:B------:R-:W1:Y:S01]  /*eb90*/  LDC R10, c[0x0][0x618] ;  /* 0x00018600ff0a7b82 */ /* 0x000e620000000800 */
[----:B------:R-:W-:-:S02]  /*eba0*/  IMAD.X R3, RZ, RZ, ~R3, P0 ;  /* 0x000000ffff037224 */ /* 0x000fc400000e0e03 */
[----:B------:R-:W-:Y:S01]  /*ebb0*/  FMUL R9, R6, UR4 ;  /* 0x0000000406097c20 */ /* 0x000fe20008400000 */
[----:B------:R-:W-:Y:S01]  /*ebc0*/  IMAD.WIDE.U32 R4, R7, R14, R4 ;  /* 0x0000000e07047225 */ /* 0x000fe200078e0004 */
[----:B------:R-:W-:-:S03]  /*ebd0*/  ULDC UR4, c[0x0][0x154] ;  /* 0x0000550000047ab9 */ /* 0x000fc60000000800 */
[----:B------:R-:W-:Y:S01]  /*ebe0*/  IMAD R6, R3, R14, RZ ;  /* 0x0000000e03067224 */ /* 0x000fe200078e02ff */
[----:B------:R-:W2:Y:S01]  /*ebf0*/  LDC R13, c[0x0][0x144] ;  /* 0x00005100ff0d7b82 */ /* 0x000ea20000000800 */
[----:B------:R-:W3:Y:S02]  /*ec00*/  F2I.U32.TRUNC.NTZ R9, R9 ;  /* 0x0000000900097305 */ /* 0x000ee4000020f000 */
[----:B------:R-:W-:Y:S02]  /*ec10*/  IMAD R3, R7, R15, R6 ;  /* 0x0000000f07037224 */ /* 0x000fe400078e0206 */
[----:B------:R-:W-:Y:S02]  /*ec20*/  IMAD.MOV.U32 R6, RZ, RZ, -0x1 ;  /* 0xffffffffff067424 */ /* 0x000fe400078e00ff */
[----:B------:R-:W-:Y:S01]  /*ec30*/  IMAD.IADD R3, R5, 0x1, R3 ;  /* 0x0000000105037824 */ /* 0x000fe200078e0203 */
[----:B------:R-:W4:Y:S01]  /*ec40*/  LDC R12, c[0x0][0x608] ;  /* 0x00018200ff0c7b82 */ /* 0x000f220000000800 */
[----:B------:R-:W-:-:S02]  /*ec50*/  I2FP.F32.U32 R5, R0 ;  /* 0x0000000000057245 */ /* 0x000fc40000201000 */
[----:B0-----:R-:W-:-:S03]  /*ec60*/  ISETP.NE.U32.AND P0, PT, R20, RZ, PT ;  /* 0x000000ff1400720c */ /* 0x001fc60003f05070 */
[----:B------:R-:W-:Y:S01]  /*ec70*/  FMUL R5, R5, UR4 ;  /* 0x0000000405057c20 */ /* 0x000fe20008400000 */
[----:B------:R-:W-:Y:S01]  /*ec80*/  ISETP.NE.AND.EX P0, PT, R21, RZ, PT, P0 ;  /* 0x000000ff1500720c */ /* 0x000fe20003f05300 */
[----:B------:R-:W0:Y:S01]  /*ec90*/  LDC R7, c[0x0][0x658] ;  /* 0x00019600ff077b82 */ /* 0x000e220000000800 */
[-C--:B-1----:R-:W-:Y:S01]  /*eca0*/  SHF.R.U64 R8, R4, R10.reuse, R3 ;  /* 0x0000000a04087219 */ /* 0x082fe20000001203 */
[----:B---3--:R-:W-:Y:S01]  /*ecb0*/  IMAD.MOV R4, RZ, RZ, -R9 ;  /* 0x000000ffff047224 */ /* 0x008fe200078e0a09 */
[----:B------:R-:W-:Y:S02]  /*ecc0*/  SHF.R.U32.HI R3, RZ, R10, R3 ;  /* 0x0000000aff037219 */ /* 0x000fe40000011603 */
[----:B------:R1:W3:Y:S03]  /*ecd0*/  F2I.U32.TRUNC.NTZ R10, R5 ;  /* 0x00000005000a7305 */ /* 0x0002e6000020f000 */
[----:B------:R-:W1:Y:S01]  /*ece0*/  LDC R17, c[0x0][0x148] ;  /* 0x00005200ff117b82 */ /* 0x000e620000000800 */
[----:B--2---:R-:W-:-:S02]  /*ecf0*/  IMAD R19, R13, R4, R2 ;  /* 0x000000040d137224 */ /* 0x004fc400078e0202 */
[----:B------:R-:W-:-:S05]  /*ed00*/  IMAD.MOV.U32 R4, RZ, RZ, 0x1 ;  /* 0x00000001ff047424 */ /* 0x000fca00078e00ff */
[----:B------:R-:W2:Y:S01]  /*ed10*/  LDC R14, c[0x0][0x600] ;  /* 0x00018000ff0e7b82 */ /* 0x000ea20000000800 */
[-CC-:B----4-:R-:W-:Y:S02]  /*ed20*/  SHF.R.U64 R13, R8, R12.reuse, R3.reuse ;  /* 0x0000000c080d7219 */ /* 0x190fe40000001203 */
[----:B------:R-:W-:-:S05]  /*ed30*/  SHF.R.U32.HI R2, RZ, R12, R3 ;  /* 0x0000000cff027219 */ /* 0x000fca0000011603 */
[----:B------:R-:W4:Y:S01]  /*ed40*/  LDC R16, c[0x0][0x648] ;  /* 0x00019200ff107b82 */ /* 0x000f220000000800 */
[-CC-:B0-----:R-:W-:Y:S02]  /*ed50*/  SHF.R.U64 R15, R13, R7.reuse, R2.reuse ;  /* 0x000000070d0f7219 */ /* 0x181fe40000001202 */
[-C--:B------:R-:W-:Y:S02]  /*ed60*/  SHF.L.U32 R6, R6, R7.reuse, RZ ;  /* 0x0000000706067219 */ /* 0x080fe400000006ff */
[-C--:B------:R-:W-:Y:S01]  /*ed70*/  SHF.R.U32.HI R3, RZ, R7.reuse, R2 ;  /* 0x00000007ff037219 */ /* 0x080fe20000011602 */
[----:B------:R-:W-:Y:S01]  /*ed80*/  IMAD.MOV.U32 R2, RZ, RZ, R15 ;  /* 0x000000ffff027224 */ /* 0x000fe200078e000f */
[----:B------:R-:W-:Y:S01]  /*ed90*/  SHF.L.U32 R12, R4, R7, RZ ;  /* 0x00000007040c7219 */ /* 0x000fe200000006ff */
[----:B------:R-:W0:Y:S01]  /*eda0*/  LDC R18, c[0x0][0x638] ;  /* 0x00018e00ff127b82 */ /* 0x000e220000000800 */
[----:B------:R-:W-:-:S07]  /*edb0*/  LOP3.LUT R22, RZ, R6, RZ, 0x33, !PT ;  /* 0x00000006ff167212 */ /* 0x000fce00078e33ff */
        /* <DEDUP_REMOVED lines=12> */
.L_x_297:
[----:B----4-:R-:W-:Y:S01]  /*ee80*/  SHF.R.U64 R3, R2, R16, R3 ;  /* 0x0000001002037219 */ /* 0x010fe20000001203 */
[----:B--2---:R-:W-:Y:S01]  /*ee90*/  VIADD R5, R14, 0xffffffff ;  /* 0xffffffff0e057836 */ /* 0x004fe20000000000 */
[----:B------:R-:W-:Y:S01]  /*eea0*/  LOP3.LUT R2, R13, R22, RZ, 0xc0, !PT ;  /* 0x000000160d027212 */ /* 0x000fe200078ec0ff */
[----:B------:R-:W-:Y:S02]  /*eeb0*/  IMAD.MOV R10, RZ, RZ, -R10 ;  /* 0x000000ffff0a7224 */ /* 0x000fe400078e0a0a */
[----:B------:R-:W-:Y:S02]  /*eec0*/  IMAD.MOV R4, RZ, RZ, -R3 ;  /* 0x000000ffff047224 */ /* 0x000fe400078e0a03 */
[----:B------:R-:W-:Y:S01]  /*eed0*/  IMAD R2, R12, R3, R2 ;  /* 0x000000030c027224 */ /* 0x000fe200078e0202 */
[----:B------:R-:W-:Y:S01]  /*eee0*/  LOP3.LUT R3, R8, R5, RZ, 0xc0, !PT ;  /* 0x0000000508037212 */ /* 0x000fe200078ec0ff */
[----:B------:R-:W-:Y:S02]  /*eef0*/  @P2 IMAD R19, R17, R10, R0 ;  /* 0x0000000a11132224 */ /* 0x000fe400078e0200 */
[----:B0-----:R-:W-:-:S02]  /*ef00*/  IMAD R0, R4, R18, R15 ;  /* 0x0000001204007224 */ /* 0x001fc400078e020f */
[----:B------:R-:W-:Y:S02]  /*ef10*/  IMAD R5, R2, R23, R19 ;  /* 0x0000001702057224 */ /* 0x000fe400078e0213 */
[----:B------:R-:W-:Y:S02]  /*ef20*/  IMAD R0, R0, R14, R3 ;  /* 0x0000000e00007224 */ /* 0x000fe400078e0203 */
[----:B------:R-:W-:-:S03]  /*ef30*/  IMAD.MOV.U32 R4, RZ, RZ, 0x1 ;  /* 0x00000001ff047424 */ /* 0x000fc600078e00ff */
[----:B------:R-:W-:Y:S02]  /*ef40*/  SEL R6, R0, R5, !P2 ;  /* 0x0000000500067207 */ /* 0x000fe40005000000 */
[----:B------:R-:W-:-:S07]  /*ef50*/  SEL R5, R5, R0, !P2 ;  /* 0x0000000005057207 */ /* 0x000fce0005000000 */
.L_x_295:
[----:B------:R-:W-:-:S08]  /*ef60*/  NOP ;  /* 0x0000000000007918 */ /* 0x000fd00000000000 */
[----:B------:R-:W0:-:S00]  /*ef70*/  USETMAXREG.DEALLOC.CTAPOOL 0x28 ;  /* 0x00000028000079c8 */ /* 0x000e0000080e0500 */
[----:B------:R-:W-:-:S13]  /*ef80*/  ISETP.NE.AND P0, PT, RZ, UR8, PT ;  /* 0x00000008ff007c0c */ /* 0x000fda000bf05270 */
[----:B------:R-:W-:Y:S05]  /*ef90*/  @P0 EXIT ;  /* 0x000000000000094d */ /* 0x000fea0003800000 */
[----:B0-----:R-:W-:Y:S01]  /*efa0*/  LOP3.LUT P0, RZ, R4, 0xff, RZ, 0xc0, !PT ;  /* 0x000000ff04ff7812 */ /* 0x001fe2000780c0ff */
[----:B------:R-:W-:Y:S02]  /*efb0*/  IMAD.MOV.U32 R0, RZ, RZ, 0x1 ;  /* 0x00000001ff007424 */ /* 0x000fe400078e00ff */
[----:B------:R-:W-:-:S10]  /*efc0*/  IMAD.MOV.U32 R8, RZ, RZ, RZ ;  /* 0x000000ffff087224 */ /* 0x000fd400078e00ff */
[----:B------:R-:W-:Y:S05]  /*efd0*/  @!P0 BRA `(.L_x_298) ;  /* 0x0000000c00508947 */ /* 0x000fea0003800000 */
[----:B------:R-:W0:Y:S01]  /*efe0*/  S2R R2, SR_TID.X ;  /* 0x0000000000027919 */ /* 0x000e220000002100 */
[----:B------:R-:W-:Y:S01]  /*eff0*/  ULDC UR4, c[0x0][0x28c] ;  /* 0x0000a30000047ab9 */ /* 0x000fe20000000800 */
[----:B------:R-:W-:Y:S01]  /*f000*/  ULDC UR6, c[0x0][0x658] ;  /* 0x0001960000067ab9 */ /* 0x000fe20000000800 */
[----:B------:R-:W-:Y:S01]  /*f010*/  UIADD3 UR10, UR4, 0x3f, URZ ;  /* 0x0000003f040a7890 */ /* 0x000fe2000fffe03f */
[----:B------:R-:W-:Y:S01]  /*f020*/  BSSY B0, `(.L_x_298) ;  /* 0x00000cf000007945 */ /* 0x000fe20003800000 */
[----:B------:R-:W-:Y:S01]  /*f030*/  UMOV UR7, 0xffffffff ;  /* 0xffffffff00077882 */ /* 0x000fe20000000000 */
[----:B------:R-:W-:Y:S01]  /*f040*/  ULDC UR5, c[0x0][0x600] ;  /* 0x0001800000057ab9 */ /* 0x000fe20000000800 */
[----:B------:R-:W-:Y:S01]  /*f050*/  UMOV UR9, 0x1 ;  /* 0x0000000100097882 */ /* 0x000fe20000000000 */
[----:B------:R-:W-:Y:S01]  /*f060*/  USHF.L.U32 UR7, UR7, UR6, URZ ;  /* 0x0000000607077299 */ /* 0x000fe2000800063f */
[----:B------:R-:W-:Y:S01]  /*f070*/  IMAD.MOV.U32 R9, RZ, RZ, 0x1 ;  /* 0x00000001ff097424 */ /* 0x000fe200078e00ff */
[----:B------:R-:W-:Y:S01]  /*f080*/  UIADD3 UR4, UR5, -0x1, URZ ;  /* 0xffffffff05047890 */ /* 0x000fe2000fffe03f */
[----:B------:R-:W-:Y:S01]  /*f090*/  IMAD.MOV.U32 R0, RZ, RZ, 0x1 ;  /* 0x00000001ff007424 */ /* 0x000fe200078e00ff */
[----:B------:R-:W-:Y:S01]  /*f0a0*/  USHF.R.S32.HI UR11, URZ, 0x1f, UR10 ;  /* 0x0000001f3f0b7899 */ /* 0x000fe2000801140a */
[----:B------:R-:W-:Y:S01]  /*f0b0*/  IMAD.MOV.U32 R8, RZ, RZ, RZ ;  /* 0x000000ffff087224 */ /* 0x000fe200078e00ff */
[----:B------:R-:W-:Y:S01]  /*f0c0*/  ULDC UR8, c[0x0][0xc] ;  /* 0x0000030000087ab9 */ /* 0x000fe20000000800 */
[----:B------:R-:W-:-:S02]  /*f0d0*/  USHF.L.U32 UR5, UR9, UR6, URZ ;  /* 0x0000000609057299 */ /* 0x000fc4000800063f */
[----:B------:R-:W-:Y:S01]  /*f0e0*/  ULEA.HI UR11, UR11, UR10, URZ, 0x6 ;  /* 0x0000000a0b0b7291 */ /* 0x000fe2000f8f303f */
[----:B------:R-:W-:Y:S01]  /*f0f0*/  ULDC UR9, c[0x0][0x10] ;  /* 0x0000040000097ab9 */ /* 0x000fe20000000800 */
[----:B------:R-:W-:Y:S02]  /*f100*/  ULOP3.LUT UR6, URZ, UR7, URZ, 0x33, !UPT ;  /* 0x000000073f067292 */ /* 0x000fe4000f8e333f */
[----:B------:R-:W-:Y:S01]  /*f110*/  UIMAD.WIDE.U32 UR8, UR8, UR9, URZ ;  /* 0x00000009080872a5 */ /* 0x000fe2000f8e003f */
[----:B------:R-:W-:Y:S01]  /*f120*/  ULDC UR7, c[0x0][0x14] ;  /* 0x0000050000077ab9 */ /* 0x000fe20000000800 */
[----:B------:R-:W-:Y:S02]  /*f130*/  USHF.R.S32.HI UR20, URZ, 0x6, UR11 ;  /* 0x000000063f147899 */ /* 0x000fe4000801140b */
[----:B------:R-:W-:Y:S02]  /*f140*/  UIMAD.WIDE.U32 UR22, UR8, UR7, URZ ;  /* 0x00000007081672a5 */ /* 0x000fe4000f8e003f */
[----:B------:R-:W-:-:S02]  /*f150*/  UIMAD UR18, UR9, UR7, URZ ;  /* 0x00000007091272a4 */ /* 0x000fc4000f8e023f */
[----:B------:R-:W-:Y:S01]  /*f160*/  ULOP3.LUT UR26, UR13, 0x2, URZ, 0xfc, !UPT ;  /* 0x000000020d1a7892 */ /* 0x000fe2000f8efc3f */
[C---:B0-----:R-:W-:Y:S01]  /*f170*/  LOP3.LUT P3, RZ, R2.reuse, 0x7f, RZ, 0xc0, !PT ;  /* 0x0000007f02ff7812 */ /* 0x041fe2000786c0ff */
[----:B------:R-:W-:Y:S01]  /*f180*/  UIADD3 UR18, UR23, UR18, URZ ;  /* 0x0000001217127290 */ /* 0x000fe2000fffe03f */
[----:B------:R-:W-:Y:S01]  /*f190*/  LOP3.LUT P0, RZ, R2, 0x1f, RZ, 0xc0, !PT ;  /* 0x0000001f02ff7812 */ /* 0x000fe2000780c0ff */
[----:B------:R-:W-:Y:S01]  /*f1a0*/  UIADD3 UR27, UR20, 0x1, URZ ;  /* 0x00000001141b7890 */ /* 0x000fe2000fffe03f */
[----:B------:R-:W-:Y:S02]  /*f1b0*/  ULDC.64 UR24, c[0x0][0x198] ;  /* 0x0000660000187ab9 */ /* 0x000fe40000000a00 */
[----:B------:R-:W-:-:S13]  /*f1c0*/  PLOP3.LUT P0, PT, P0, P3, PT, 0x8a, 0x0 ;  /* 0x000000000000781c */ /* 0x000fda0000707172 */
.L_x_310:
[----:B------:R-:W-:-:S03]  /*f1d0*/  UMOV UR7, 0xffffffff ;  /* 0xffffffff00077882 */ /* 0x000fc60000000000 */
[----:B------:R-:W-:Y:S05]  /*f1e0*/  BRA.DIV UR7, `(.L_x_299) ;  /* 0x00000012077c7947 */ /* 0x000fea000b800000 */
[----:B------:R-:W-:-:S13]  /*f1f0*/  ELECT P1, URZ, PT ;  /* 0x00000000003f782f */ /* 0x000fda0003820000 */
.L_x_326:
[----:B------:R-:W0:Y:S01]  /*f200*/  LDC R2, c[0x0][0x28c] ;  /* 0x0000a300ff027b82 */ /* 0x000e220000000800 */
[----:B------:R-:W-:Y:S01]  /*f210*/  BSSY B1, `(.L_x_300) ;  /* 0x0000038000017945 */ /* 0x000fe20003800000 */
[----:B0-----:R-:W-:-:S13]  /*f220*/  ISETP.LT.OR P1, PT, R2, 0x1, !P1 ;  /* 0x000000010200780c */ /* 0x001fda0004f21670 */
[----:B------:R-:W-:Y:S05]  /*f230*/  @P1 BRA `(.L_x_301) ;  /* 0x0000000000d41947 */ /* 0x000fea0003800000 */
[----:B------:R-:W-:Y:S02]  /*f240*/  IMAD.SHL.U32 R6, R6, 0x100, RZ ;  /* 0x0000010006067824 */ /* 0x000fe400078e00ff */
[----:B------:R-:W-:Y:S02]  /*f250*/  IMAD.SHL.U32 R7, R5, 0x80, RZ ;  /* 0x0000008005077824 */ /* 0x000fe400078e00ff */
[----:B------:R-:W-:Y:S02]  /*f260*/  IMAD.MOV.U32 R12, RZ, RZ, RZ ;  /* 0x000000ffff0c7224 */ /* 0x000fe400078e00ff */
[----:B------:R-:W-:Y:S02]  /*f270*/  IMAD.U32 R14, RZ, RZ, UR27 ;  /* 0x0000001bff0e7e24 */ /* 0x000fe4000f8e00ff */
[----:B------:R-:W-:Y:S02]  /*f280*/  IMAD.MOV.U32 R2, RZ, RZ, R0 ;  /* 0x000000ffff027224 */ /* 0x000fe400078e0000 */
[----:B------:R-:W-:-:S07]  /*f290*/  IMAD.MOV.U32 R3, RZ, RZ, R8 ;  /* 0x000000ffff037224 */ /* 0x000fce00078e0008 */
.L_x_305:
[----:B------:R-:W0:Y:S01]  /*f2a0*/  S2R R5, SR_CgaCtaId ;  /* 0x0000000000057919 */ /* 0x000e220000008800 */
[----:B------:R-:W-:-:S04]  /*f2b0*/  MOV R4, 0x400 ;  /* 0x0000040000047802 */ /* 0x000fc80000000f00 */
[----:B0-----:R-:W-:Y:S02]  /*f2c0*/  LEA R10, R5, R4, 0x18 ;  /* 0x00000004050a7211 */ /* 0x001fe400078ec0ff */
[----:B------:R-:W-:Y:S01]  /*f2d0*/  SHF.L.U32 R4, R2, 0x1f, RZ ;  /* 0x0000001f02047819 */ /* 0x000fe200000006ff */
[----:B------:R-:W0:Y:S02]  /*f2e0*/  @!P3 LDC R5, c[0x0][0x500] ;  /* 0x00014000ff05bb82 */ /* 0x000e240000000800 */
[----:B------:R-:W-:-:S04]  /*f2f0*/  IMAD R13, R3, 0x8, R10 ;  /* 0x00000008030d7824 */ /* 0x000fc800078e020a */
[----:B------:R-:W1:Y:S02]  /*f300*/  SYNCS.PHASECHK.TRANS64.TRYWAIT P1, [R13+URZ+0x48], R4 ;  /* 0x000048040d0075a7 */ /* 0x000e64000802017f */
[----:B-1----:R-:W-:Y:S05]  /*f310*/  @!P1 BRA `(.L_x_302) ;  /* 0x0000001000509947 */ /* 0x002fea0003800000 */
.L_x_327:
[----:B------:R-:W-:Y:S01]  /*f320*/  UPRMT UR7, UR26, 0x9910, URZ ;  /* 0x000099101a077896 */ /* 0x000fe2000800003f */
[----:B0-----:R0:W-:Y:S03]  /*f330*/  @!P3 SYNCS.ARRIVE.TRANS64 RZ, [R13+URZ], R5 ;  /* 0x000000050dffb9a7 */ /* 0x0011e6000800003f */
[----:B------:R-:W-:-:S06]  /*f340*/  UISETP.NE.AND UP0, UPT, UR7, 0x2, UPT ;  /* 0x000000020700788c */ /* 0x000fcc000bf05270 */
[----:B------:R-:W-:-:S13]  /*f350*/  PLOP3.LUT P1, PT, PT, PT, UP0, 0x80, 0x0 ;  /* 0x000000000000781c */ /* 0x000fda0003f2f008 */
[----:B0-----:R-:W-:Y:S05]  /*f360*/  @P1 BRA `(.L_x_303) ;  /* 0x0000000000041947 */ /* 0x001fea0003800000 */
[----:B------:R-:W-:Y:S01]  /*f370*/  BPT.TRAP 0x1 ;  /* 0x000000040000795c */ /* 0x000fe20000300000 */
.L_x_303:
[----:B------:R-:W-:Y:S05]  /*f380*/  @P0 BRA `(.L_x_304) ;  /* 0x0000000000040947 */ /* 0x000fea0003800000 */
[----:B------:R-:W-:Y:S01]  /*f390*/  BPT.TRAP 0x1 ;  /* 0x000000040000795c */ /* 0x000fe20000300000 */
.L_x_304:
[--C-:B-1----:R-:W-:Y:S01]  /*f3a0*/  IMAD R4, R3, 0x2000, R10.reuse ;  /* 0x0000200003047824 */ /* 0x102fe200078e020a */
[----:B------:R-:W-:Y:S01]  /*f3b0*/  R2UR UR9, R13 ;  /* 0x000000000d0972ca */ /* 0x000fe200000e0000 */
[----:B------:R-:W-:Y:S01]  /*f3c0*/  IMAD R10, R3, 0x4000, R10 ;  /* 0x00004000030a7824 */ /* 0x000fe200078e020a */
[----:B------:R-:W-:Y:S01]  /*f3d0*/  UIADD3 UR14, UP0, UR24, 0xf0, URZ ;  /* 0x000000f0180e7890 */ /* 0x000fe2000ff1e03f */
[----:B------:R-:W-:Y:S01]  /*f3e0*/  VIADD R14, R14, 0xffffffff ;  /* 0xffffffff0e0e7836 */ /* 0x000fe20000000000 */
[----:B------:R-:W-:Y:S01]  /*f3f0*/  R2UR UR7, R4 ;  /* 0x00000000040772ca */ /* 0x000fe200000e0000 */
[----:B------:R-:W-:Y:S01]  /*f400*/  UIADD3 UR28, UP1, UR24, 0x1f0, URZ ;  /* 0x000001f0181c7890 */ /* 0x000fe2000ff3e03f */
[----:B------:R-:W-:Y:S01]  /*f410*/  R2UR UR8, R10 ;  /* 0x000000000a0872ca */ /* 0x000fe200000e0000 */
[----:B------:R-:W-:Y:S01]  /*f420*/  UIADD3.X UR15, URZ, UR25, URZ, UP0, !UPT ;  /* 0x000000193f0f7290 */ /* 0x000fe200087fe43f */
[----:B------:R-:W-:Y:S01]  /*f430*/  R2UR UR11, R7 ;  /* 0x00000000070b72ca */ /* 0x000fe200000e0000 */
[----:B------:R-:W-:Y:S01]  /*f440*/  VIADD R3, R3, 0x1 ;  /* 0x0000000103037836 */ /* 0x000fe20000000000 */
[----:B------:R-:W-:Y:S01]  /*f450*/  R2UR UR10, R12 ;  /* 0x000000000c0a72ca */ /* 0x000fe200000e0000 */
[----:B------:R-:W-:Y:S01]  /*f460*/  UIADD3.X UR29, URZ, UR25, URZ, UP1, !UPT ;  /* 0x000000193f1d7290 */ /* 0x000fe20008ffe43f */
[----:B------:R-:W-:Y:S01]  /*f470*/  R2UR UR12, R11 ;  /* 0x000000000b0c72ca */ /* 0x000fe200000e0000 */
[----:B------:R-:W-:Y:S01]  /*f480*/  UMOV UR16, 0x0 ;  /* 0x0000000000107882 */ /* 0x000fe20000000000 */
[----:B------:R-:W-:Y:S01]  /*f490*/  R2UR UR21, R6 ;  /* 0x00000000061572ca */ /* 0x000fe200000e0000 */
[----:B------:R-:W-:Y:S01]  /*f4a0*/  UMOV UR17, 0x10000000 ;  /* 0x1000000000117882 */ /* 0x000fe20000000000 */
[----:B------:R-:W-:Y:S01]  /*f4b0*/  ISETP.GT.AND P4, PT, R14, 0x1, PT ;  /* 0x000000010e00780c */ /* 0x000fe20003f84270 */
[----:B------:R-:W-:Y:S01]  /*f4c0*/  UIADD3 UR7, UR7, 0x180, URZ ;  /* 0x0000018007077890 */ /* 0x000fe2000fffe03f */
[----:B------:R-:W-:Y:S01]  /*f4d0*/  ISETP.NE.AND P1, PT, R3, 0x9, PT ;  /* 0x000000090300780c */ /* 0x000fe20003f25270 */
[----:B------:R-:W-:Y:S01]  /*f4e0*/  UIADD3 UR19, UR8, 0x12180, URZ ;  /* 0x0001218008137890 */ /* 0x000fe2000fffe03f */
[----:B------:R-:W-:-:S02]  /*f4f0*/  VIADD R12, R12, 0x40 ;  /* 0x000000400c0c7836 */ /* 0x000fc40000000000 */
[----:B------:R-:W-:Y:S02]  /*f500*/  SEL R5, RZ, 0x1, P1 ;  /* 0x00000001ff057807 */ /* 0x000fe40000800000 */
[----:B------:R-:W-:Y:S01]  /*f510*/  UMOV UR8, UR7 ;  /* 0x0000000700087c82 */ /* 0x000fe20008000000 */
[----:B------:R-:W-:Y:S01]  /*f520*/  SEL R3, R3, RZ, P1 ;  /* 0x000000ff03037207 */ /* 0x000fe20000800000 */
[----:B------:R0:W-:Y:S01]  /*f530*/  UTMALDG.3D [UR8], [UR14], desc[UR16] ;  /* 0x000010080e0075b4 */ /* 0x0001e20008011000 */
[----:B------:R-:W-:Y:S01]  /*f540*/  LOP3.LUT R2, R2, R5, RZ, 0x3c, !PT ;  /* 0x0000000502027212 */ /* 0x000fe200078e3cff */
[----:B0-----:R-:W-:Y:S01]  /*f550*/  UMOV UR8, UR19 ;  /* 0x0000001300087c82 */ /* 0x001fe20008000000 */
[----:B------:R-:W-:Y:S02]  /*f560*/  UMOV UR11, UR21 ;  /* 0x00000015000b7c82 */ /* 0x000fe40008000000 */
[----:B------:R0:W-:Y:S02]  /*f570*/  UTMALDG.3D [UR8], [UR28], desc[UR16] ;  /* 0x000010081c0075b4 */ /* 0x0001e40008011000 */
[----:B0-----:R-:W-:Y:S05]  /*f580*/  @P4 BRA `(.L_x_305) ;  /* 0xfffffffc00444947 */ /* 0x001fea000383ffff */
.L_x_301:
[----:B------:R-:W-:Y:S05]  /*f590*/  BSYNC B1 ;  /* 0x0000000000017941 */ /* 0x000fea0003800000 */
.L_x_300:
[----:B------:R-:W2:Y:S01]  /*f5a0*/  LDL.LU R15, [R1+0x78] ;  /* 0x00007800010f7983 */ /* 0x000ea20000300800 */
[----:B------:R-:W-:Y:S01]  /*f5b0*/  LOP3.LUT P5, RZ, R9, 0xff, RZ, 0xc0, !PT ;  /* 0x000000ff09ff7812 */ /* 0x000fe200078ac0ff */
[----:B------:R-:W-:Y:S01]  /*f5c0*/  VIADD R8, R8, UR20 ;  /* 0x0000001408087c36 */ /* 0x000fe20008000000 */
[----:B------:R-:W-:Y:S01]  /*f5d0*/  ULDC.64 UR8, c[0x0][0x650] ;  /* 0x0001940000087ab9 */ /* 0x000fe20000000a00 */
[----:B------:R-:W3:Y:S01]  /*f5e0*/  LDL.LU R13, [R1+0x7c] ;  /* 0x00007c00010d7983 */ /* 0x000ee20000300800 */
[----:B------:R-:W-:Y:S01]  /*f5f0*/  IMAD.U32 R5, RZ, RZ, UR20 ;  /* 0x00000014ff057e24 */ /* 0x000fe2000f8e00ff */
[----:B------:R-:W-:Y:S01]  /*f600*/  UISETP.GE.U32.AND UP0, UPT, UR20, 0x9, UPT ;  /* 0x000000091400788c */ /* 0x000fe2000bf06070 */
[----:B------:R-:W-:Y:S01]  /*f610*/  ISETP.GT.U32.AND P1, PT, R8, 0x8, PT ;  /* 0x000000080800780c */ /* 0x000fe20003f24070 */
[----:B------:R-:W-:Y:S01]  /*f620*/  BSSY B1, `(.L_x_306) ;  /* 0x000006c000017945 */ /* 0x000fe20003800000 */
[----:B------:R-:W-:Y:S01]  /*f630*/  IMAD.MOV.U32 R6, RZ, RZ, -0x1 ;  /* 0xffffffffff067424 */ /* 0x000fe200078e00ff */
[----:B------:R-:W-:Y:S01]  /*f640*/  PRMT R9, RZ, 0x7610, R9 ;  /* 0x00007610ff097816 */ /* 0x000fe20000000009 */
[----:B------:R-:W-:Y:S01]  /*f650*/  IMAD.MOV.U32 R11, RZ, RZ, -0x1 ;  /* 0xffffffffff0b7424 */ /* 0x000fe200078e00ff */
[----:B------:R-:W-:-:S02]  /*f660*/  ISETP.LT.U32.AND P1, PT, R5, 0x9, P1 ;  /* 0x000000090500780c */ /* 0x000fc40000f21070 */
[----:B------:R-:W0:Y:S01]  /*f670*/  @P5 S2R R3, SR_CgaCtaId ;  /* 0x0000000000035919 */ /* 0x000e220000008800 */
[----:B------:R-:W-:Y:S02]  /*f680*/  @P5 MOV R2, 0x400 ;  /* 0x0000040000025802 */ /* 0x000fe40000000f00 */
[----:B------:R-:W-:Y:S02]  /*f690*/  PLOP3.LUT P4, PT, PT, PT, UP0, 0x80, 0x0 ;  /* 0x000000000000781c */ /* 0x000fe40003f8f008 */
[----:B0-----:R-:W-:Y:S01]  /*f6a0*/  @P5 LEA R4, R3, R2, 0x18 ;  /* 0x0000000203045211 */ /* 0x001fe200078ec0ff */
[----:B------:R-:W-:-:S03]  /*f6b0*/  IMAD.WIDE.U32 R2, R8, 0x38e38e39, RZ ;  /* 0x38e38e3908027825 */ /* 0x000fc600078e00ff */
[----:B------:R0:W-:Y:S02]  /*f6c0*/  @P5 SYNCS.ARRIVE.TRANS64.A1T0 RZ, [R4+URZ+0xa8], RZ ;  /* 0x0000a8ff04ff59a7 */ /* 0x0001e4000810003f */
[----:B------:R-:W-:Y:S02]  /*f6d0*/  SHF.R.U32.HI R5, RZ, 0x1, R3 ;  /* 0x00000001ff057819 */ /* 0x000fe40000011603 */
[----:B------:R-:W-:Y:S02]  /*f6e0*/  SEL R3, RZ, 0x1, !P1 ;  /* 0x00000001ff037807 */ /* 0x000fe40004800000 */
[----:B------:R-:W-:Y:S01]  /*f6f0*/  PRMT R2, RZ, 0x7610, R2 ;  /* 0x00007610ff027816 */ /* 0x000fe20000000002 */
[----:B------:R-:W-:Y:S01]  /*f700*/  IMAD R8, R5, -0x9, R8 ;  /* 0xfffffff705087824 */ /* 0x000fe200078e0208 */
[----:B------:R-:W-:-:S04]  /*f710*/  LOP3.LUT R0, R0, R3, RZ, 0x3c, !PT ;  /* 0x0000000300007212 */ /* 0x000fc800078e3cff */
[----:B------:R-:W-:Y:S01]  /*f720*/  @P4 LOP3.LUT R0, R0, 0x1, R5, 0x78, !PT ;  /* 0x0000000100004812 */ /* 0x000fe200078e7805 */
[----:B------:R-:W-:Y:S01]  /*f730*/  IMAD.MOV.U32 R5, RZ, RZ, -0x1 ;  /* 0xffffffffff057424 */ /* 0x000fe200078e00ff */
[----:B---3--:R-:W-:-:S04]  /*f740*/  IADD3 R13, P5, R13, UR22, RZ ;  /* 0x000000160d0d7c10 */ /* 0x008fc8000ffbe0ff */
[----:B--2---:R-:W-:Y:S01]  /*f750*/  IADD3.X R15, R15, UR18, RZ, P5, !PT ;  /* 0x000000120f0f7c10 */ /* 0x004fe2000affe4ff */
[----:B------:R0:W-:Y:S01]  /*f760*/  STL [R1+0x7c], R13 ;  /* 0x00007c0d01007387 */ /* 0x0001e20000100800 */
[----:B------:R-:W-:-:S03]  /*f770*/  ISETP.GE.U32.AND P1, PT, R13, UR8, PT ;  /* 0x000000080d007c0c */ /* 0x000fc6000bf26070 */
[----:B------:R0:W-:Y:S01]  /*f780*/  STL [R1+0x78], R15 ;  /* 0x0000780f01007387 */ /* 0x0001e20000100800 */
[----:B------:R-:W-:-:S13]  /*f790*/  ISETP.GE.U32.AND.EX P1, PT, R15, UR9, PT, P1 ;  /* 0x000000090f007c0c */ /* 0x000fda000bf26110 */
[----:B0-----:R-:W-:Y:S05]  /*f7a0*/  @P1 BRA `(.L_x_307) ;  /* 0x00000004004c1947 */ /* 0x001fea0003800000 */
[----:B------:R-:W-:Y:S01]  /*f7b0*/  ULDC.64 UR8, c[0x0][0x628] ;  /* 0x00018a0000087ab9 */ /* 0x000fe20000000a00 */
[----:B------:R-:W0:Y:S01]  /*f7c0*/  S2R R12, SR_CTAID.X ;  /* 0x00000000000c7919 */ /* 0x000e220000002500 */
[----:B------:R-:W-:Y:S01]  /*f7d0*/  ISETP.NE.U32.AND P1, PT, RZ, UR8, PT ;  /* 0x00000008ff007c0c */ /* 0x000fe2000bf25070 */
[----:B------:R-:W-:Y:S01]  /*f7e0*/  ULDC UR10, c[0x0][0x630] ;  /* 0x00018c00000a7ab9 */ /* 0x000fe20000000800 */
[----:B------:R-:W-:Y:S01]  /*f7f0*/  IMAD.MOV.U32 R2, RZ, RZ, R13 ;  /* 0x000000ffff027224 */ /* 0x000fe200078e000d */
[----:B------:R-:W1:Y:S01]  /*f800*/  S2R R10, SR_CTAID.Y ;  /* 0x00000000000a7919 */ /* 0x000e620000002600 */
[----:B------:R-:W-:Y:S01]  /*f810*/  ISETP.NE.AND.EX P1, PT, RZ, UR9, PT, P1 ;  /* 0x00000009ff007c0c */ /* 0x000fe2000bf25310 */
[----:B------:R-:W-:-:S12]  /*f820*/  IMAD.MOV.U32 R3, RZ, RZ, R15 ;  /* 0x000000ffff037224 */ /* 0x000fd800078e000f */
[----:B------:R-:W-:Y:S05]  /*f830*/  @!P1 BRA `(.L_x_308) ;  /* 0x0000000000289947 */ /* 0x000fea0003800000 */
[----:B------:R-:W-:Y:S02]  /*f840*/  ULDC UR7, c[0x0][0x634] ;  /* 0x00018d0000077ab9 */ /* 0x000fe40000000800 */
[----:B------:R-:W-:-:S05]  /*f850*/  IADD3 R7, P1, R13, UR7, RZ ;  /* 0x000000070d077c10 */ /* 0x000fca000ff3e0ff */
[----:B------:R-:W-:-:S04]  /*f860*/  IMAD.X R11, RZ, RZ, R15, P1 ;  /* 0x000000ffff0b7224 */ /* 0x000fc800008e060f */
[----:B------:R-:W-:-:S04]  /*f870*/  IMAD.WIDE.U32 R4, R11, UR8, RZ ;  /* 0x000000080b047c25 */ /* 0x000fc8000f8e00ff */
[----:B------:R-:W-:-:S04]  /*f880*/  IMAD.WIDE.U32 R4, P1, R7, UR9, R4 ;  /* 0x0000000907047c25 */ /* 0x000fc8000f820004 */
[----:B------:R-:W-:-:S04]  /*f890*/  IMAD.WIDE.U32 R6, R7, UR8, RZ ;  /* 0x0000000807067c25 */ /* 0x000fc8000f8e00ff */
[----:B------:R-:W-:Y:S01]  /*f8a0*/  IMAD.X R3, RZ, RZ, RZ, P1 ;  /* 0x000000ffff037224 */ /* 0x000fe200008e06ff */
[----:B------:R-:W-:Y:S01]  /*f8b0*/  IADD3 RZ, P1, R7, R4, RZ ;  /* 0x0000000407ff7210 */ /* 0x000fe20007f3e0ff */
[----:B------:R-:W-:-:S04]  /*f8c0*/  IMAD.MOV.U32 R2, RZ, RZ, R5 ;  /* 0x000000ffff027224 */ /* 0x000fc800078e0005 */
[----:B------:R-:W-:-:S08]  /*f8d0*/  IMAD.WIDE.U32.X R2, R11, UR9, R2, P1 ;  /* 0x000000090b027c25 */ /* 0x000fd000088e0402 */
.L_x_308:
[--C-:B------:R-:W-:Y:S01]  /*f8e0*/  SHF.R.U64 R11, R2, UR10, R3.reuse ;  /* 0x0000000a020b7c19 */ /* 0x100fe20008001203 */
[----:B------:R-:W-:Y:S01]  /*f8f0*/  ULDC.64 UR8, c[0x0][0x620] ;  /* 0x0001880000087ab9 */ /* 0x000fe20000000a00 */
[----:B------:R-:W-:Y:S01]  /*f900*/  SHF.R.U32.HI R2, RZ, UR10, R3 ;  /* 0x0000000aff027c19 */ /* 0x000fe20008011603 */
[----:B------:R-:W-:Y:S01]  /*f910*/  IMAD.MOV.U32 R3, RZ, RZ, R15 ;  /* 0x000000ffff037224 */ /* 0x000fe200078e000f */
[----:B------:R-:W-:Y:S01]  /*f920*/  IADD3 R5, P1, RZ, -R11, RZ ;  /* 0x8000000bff057210 */ /* 0x000fe20007f3e0ff */
[----:B------:R-:W-:Y:S01]  /*f930*/  ULDC UR7, c[0x0][0x150] ;  /* 0x0000540000077ab9 */ /* 0x000fe20000000800 */
[----:B0-----:R-:W-:Y:S01]  /*f940*/  I2FP.F32.U32 R6, R12 ;  /* 0x0000000c00067245 */ /* 0x001fe20000201000 */
[----:B------:R-:W0:Y:S01]  /*f950*/  LDC R7, c[0x0][0x144] ;  /* 0x00005100ff077b82 */ /* 0x000e220000000800 */
[----:B------:R-:W-:Y:S01]  /*f960*/  ULDC.64 UR10, c[0x0][0x640] ;  /* 0x00019000000a7ab9 */ /* 0x000fe20000000a00 */
[----:B------:R-:W-:Y:S01]  /*f970*/  IMAD.X R2, RZ, RZ, ~R2, P1 ;  /* 0x000000ffff027224 */ /* 0x000fe200008e0e02 */
[----:B------:R-:W-:Y:S01]  /*f980*/  ISETP.NE.U32.AND P1, PT, RZ, UR10, PT ;  /* 0x0000000aff007c0c */ /* 0x000fe2000bf25070 */
[----:B------:R-:W-:Y:S01]  /*f990*/  FMUL R6, R6, UR7 ;  /* 0x0000000706067c20 */ /* 0x000fe20008400000 */
[----:B------:R-:W-:Y:S01]  /*f9a0*/  ULDC UR7, c[0x0][0x618] ;  /* 0x0001860000077ab9 */ /* 0x000fe20000000800 */
[----:B------:R-:W-:Y:S01]  /*f9b0*/  IMAD R4, R2, UR8, RZ ;  /* 0x0000000802047c24 */ /* 0x000fe2000f8e02ff */
[----:B------:R-:W-:Y:S01]  /*f9c0*/  ISETP.NE.AND.EX P1, PT, RZ, UR11, PT, P1 ;  /* 0x0000000bff007c0c */ /* 0x000fe2000bf25310 */
[----:B------:R-:W-:Y:S01]  /*f9d0*/  IMAD.MOV.U32 R2, RZ, RZ, R13 ;  /* 0x000000ffff027224 */ /* 0x000fe200078e000d */
[----:B------:R-:W2:Y:S01]  /*f9e0*/  LDC R15, c[0x0][0x148] ;  /* 0x00005200ff0f7b82 */ /* 0x000ea20000000800 */
[----:B------:R-:W3:Y:S02]  /*f9f0*/  F2I.U32.TRUNC.NTZ R6, R6 ;  /* 0x0000000600067305 */ /* 0x000ee4000020f000 */
[----:B------:R-:W-:Y:S01]  /*fa00*/  IMAD.WIDE.U32 R2, R5, UR8, R2 ;  /* 0x0000000805027c25 */ /* 0x000fe2000f8e0002 */
[----:B------:R-:W-:-:S03]  /*fa10*/  ULDC UR8, c[0x0][0x154] ;  /* 0x0000550000087ab9 */ /* 0x000fc60000000800 */
[----:B------:R-:W-:Y:S01]  /*fa20*/  IMAD R5, R5, UR9, R4 ;  /* 0x0000000905057c24 */ /* 0x000fe2000f8e0204 */
[----:B------:R-:W-:-:S03]  /*fa30*/  ULDC UR9, c[0x0][0x608] ;  /* 0x0001820000097ab9 */ /* 0x000fc60000000800 */
[----:B------:R-:W-:-:S05]  /*fa40*/  IMAD.IADD R3, R3, 0x1, R5 ;  /* 0x0000000103037824 */ /* 0x000fca00078e0205 */
[----:B------:R-:W-:Y:S01]  /*fa50*/  SHF.R.U64 R13, R2, UR7, R3 ;  /* 0x00000007020d7c19 */ /* 0x000fe20008001203 */
[----:B---3--:R-:W-:Y:S01]  /*fa60*/  IMAD.MOV R6, RZ, RZ, -R6 ;  /* 0x000000ffff067224 */ /* 0x008fe200078e0a06 */
[----:B-1----:R-:W-:-:S03]  /*fa70*/  I2FP.F32.U32 R2, R10 ;  /* 0x0000000a00027245 */ /* 0x002fc60000201000 */
[----:B0-----:R-:W-:Y:S02]  /*fa80*/  IMAD R19, R7, R6, R12 ;  /* 0x0000000607137224 */ /* 0x001fe400078e020c */
[----:B------:R-:W-:Y:S01]  /*fa90*/  FMUL R4, R2, UR8 ;  /* 0x0000000802047c20 */ /* 0x000fe20008400000 */
[----:B------:R-:W-:Y:S01]  /*faa0*/  SHF.R.U32.HI R2, RZ, UR7, R3 ;  /* 0x00000007ff027c19 */ /* 0x000fe20008011603 */
[----:B------:R-:W-:Y:S02]  /*fab0*/  ULDC UR7, c[0x0][0x658] ;  /* 0x0001960000077ab9 */ /* 0x000fe40000000800 */
[----:B------:R0:W1:Y:S01]  /*fac0*/  F2I.U32.TRUNC.NTZ R18, R4 ;  /* 0x0000000400127305 */ /* 0x000062000020f000 */
[--C-:B------:R-:W-:Y:S02]  /*fad0*/  SHF.R.U64 R16, R13, UR9, R2.reuse ;  /* 0x000000090d107c19 */ /* 0x100fe40008001202 */
[----:B------:R-:W-:-:S04]  /*fae0*/  SHF.R.U32.HI R3, RZ, UR9, R2 ;  /* 0x00000009ff037c19 */ /* 0x000fc80008011602 */
[--C-:B------:R-:W-:Y:S02]  /*faf0*/  SHF.R.U64 R14, R16, UR7, R3.reuse ;  /* 0x00000007100e7c19 */ /* 0x100fe40008001203 */
[----:B------:R-:W-:-:S03]  /*fb00*/  SHF.R.U32.HI R3, RZ, UR7, R3 ;  /* 0x00000007ff037c19 */ /* 0x000fc60008011603 */
[----:B------:R-:W-:Y:S01]  /*fb10*/  IMAD.MOV.U32 R2, RZ, RZ, R14 ;  /* 0x000000ffff027224 */ /* 0x000fe200078e000e */
[----:B0-2---:R-:W-:Y:S06]  /*fb20*/  @!P1 BRA `(.L_x_309) ;  /* 0x0000000000289947 */ /* 0x005fec0003800000 */
        /* <DEDUP_REMOVED lines=10> */
.L_x_309:
[----:B------:R-:W-:Y:S01]  /*fbd0*/  ULDC UR7, c[0x0][0x648] ;  /* 0x0001920000077ab9 */ /* 0x000fe20000000800 */
[----:B-1----:R-:W-:Y:S01]  /*fbe0*/  IMAD.MOV R18, RZ, RZ, -R18 ;  /* 0x000000ffff127224 */ /* 0x002fe200078e0a12 */
[----:B------:R-:W-:Y:S01]  /*fbf0*/  SHF.R.U64 R3, R2, UR7, R3 ;  /* 0x0000000702037c19 */ /* 0x000fe20008001203 */
[----:B------:R-:W-:Y:S01]  /*fc00*/  ULDC UR7, c[0x0][0x638] ;  /* 0x00018e0000077ab9 */ /* 0x000fe20000000800 */
[----:B------:R-:W-:Y:S01]  /*fc10*/  LOP3.LUT R2, R16, UR6, RZ, 0xc0, !PT ;  /* 0x0000000610027c12 */ /* 0x000fe2000f8ec0ff */
[----:B------:R-:W-:Y:S01]  /*fc20*/  @P2 IMAD R19, R15, R18, R10 ;  /* 0x000000120f132224 */ /* 0x000fe200078e020a */
[----:B------:R-:W-:Y:S01]  /*fc30*/  LOP3.LUT R13, R13, UR4, RZ, 0xc0, !PT ;  /* 0x000000040d0d7c12 */ /* 0x000fe2000f8ec0ff */
[----:B------:R-:W-:Y:S01]  /*fc40*/  IMAD.MOV R5, RZ, RZ, -R3 ;  /* 0x000000ffff057224 */ /* 0x000fe200078e0a03 */
[----:B------:R-:W-:Y:S01]  /*fc50*/  ULDC UR8, c[0x0][0x610] ;  /* 0x0001840000087ab9 */ /* 0x000fe20000000800 */
[----:B------:R-:W-:Y:S02]  /*fc60*/  IMAD R2, R3, UR5, R2 ;  /* 0x0000000503027c24 */ /* 0x000fe4000f8e0202 */
[----:B------:R-:W-:Y:S01]  /*fc70*/  IMAD R14, R5, UR7, R14 ;  /* 0x00000007050e7c24 */ /* 0x000fe2000f8e020e */
[----:B------:R-:W-:Y:S01]  /*fc80*/  ULDC UR7, c[0x0][0x600] ;  /* 0x0001800000077ab9 */ /* 0x000fe20000000800 */
[----:B------:R-:W-:-:S02]  /*fc90*/  IMAD R5, R2, UR8, R19 ;  /* 0x0000000802057c24 */ /* 0x000fc4000f8e0213 */
[----:B------:R-:W-:Y:S02]  /*fca0*/  IMAD R14, R14, UR7, R13 ;  /* 0x000000070e0e7c24 */ /* 0x000fe4000f8e020d */
[----:B------:R-:W-:-:S03]  /*fcb0*/  IMAD.MOV.U32 R2, RZ, RZ, 0x1 ;  /* 0x00000001ff027424 */ /* 0x000fc600078e00ff */
[----:B------:R-:W-:Y:S02]  /*fcc0*/  SEL R6, R14, R5, !P2 ;  /* 0x000000050e067207 */ /* 0x000fe40005000000 */
[----:B------:R-:W-:-:S07]  /*fcd0*/  SEL R5, R5, R14, !P2 ;  /* 0x0000000e05057207 */ /* 0x000fce0005000000 */
.L_x_307:
[----:B------:R-:W-:Y:S05]  /*fce0*/  BSYNC B1 ;  /* 0x0000000000017941 */ /* 0x000fea0003800000 */
.L_x_306:
[----:B------:R-:W-:-:S13]  /*fcf0*/  LOP3.LUT P1, RZ, R2, 0xff, RZ, 0xc0, !PT ;  /* 0x000000ff02ff7812 */ /* 0x000fda000782c0ff */
[----:B------:R-:W-:Y:S05]  /*fd00*/  @P1 BRA `(.L_x_310) ;  /* 0xfffffff400301947 */ /* 0x000fea000383ffff */
[----:B------:R-:W-:Y:S05]  /*fd10*/  BSYNC B0 ;  /* 0x0000000000007941 */ /* 0x000fea0003800000 */
.L_x_298:
[----:B------:R-:W-:-:S03]  /*fd20*/  UMOV UR7, 0xffffffff ;  /* 0xffffffff00077882 */ /* 0x000fc60000000000 */
[----:B------:R-:W-:Y:S05]  /*fd30*/  BRA.DIV UR7, `(.L_x_311) ;  /* 0x0000000607dc7947 */ /* 0x000fea000b800000 */
[----:B------:R-:W-:-:S13]  /*fd40*/  ELECT P0, URZ, PT ;  /* 0x00000000003f782f */ /* 0x000fda0003800000 */
.L_x_330:
[----:B------:R-:W-:Y:S04]  /*fd50*/  BSSY B0, `(.L_x_312) ;  /* 0x0000059000007945 */ /* 0x000fe80003800000 */
[----:B------:R-:W-:Y:S05]  /*fd60*/  @!P0 BRA `(.L_x_313) ;  /* 0x00000004005c8947 */ /* 0x000fea0003800000 */
[----:B------:R-:W-:-:S04]  /*fd70*/  ULOP3.LUT UR7, UR13, 0x2, URZ, 0xfc, !UPT ;  /* 0x000000020d077892 */ /* 0x000fc8000f8efc3f */
[----:B------:R-:W-:-:S06]  /*fd80*/  UISETP.NE.AND UP0, UPT, UR7, 0x3, UPT ;  /* 0x000000030700788c */ /* 0x000fcc000bf05270 */
[----:B------:R-:W-:-:S13]  /*fd90*/  PLOP3.LUT P0, PT, PT, PT, UP0, 0x80, 0x0 ;  /* 0x000000000000781c */ /* 0x000fda0003f0f008 */
[----:B------:R-:W-:Y:S05]  /*fda0*/  @!P0 BRA `(.L_x_314) ;  /* 0x0000000000048947 */ /* 0x000fea0003800000 */
[----:B------:R-:W-:Y:S01]  /*fdb0*/  BPT.TRAP 0x1 ;  /* 0x000000040000795c */ /* 0x000fe20000300000 */
.L_x_314:
[----:B------:R-:W0:Y:S01]  /*fdc0*/  S2R R3, SR_CgaCtaId ;  /* 0x0000000000037919 */ /* 0x000e220000008800 */
[----:B------:R-:W-:-:S04]  /*fdd0*/  MOV R2, 0x400 ;  /* 0x0000040000027802 */ /* 0x000fc80000000f00 */
[----:B0-----:R-:W-:Y:S02]  /*fde0*/  LEA R3, R3, R2, 0x18 ;  /* 0x0000000203037211 */ /* 0x001fe400078ec0ff */
[----:B------:R-:W-:-:S03]  /*fdf0*/  SHF.L.U32 R2, R0, 0x1f, RZ ;  /* 0x0000001f00027819 */ /* 0x000fc600000006ff */
[----:B------:R-:W-:-:S04]  /*fe00*/  VIADD R3, R3, 0x48 ;  /* 0x0000004803037836 */ /* 0x000fc80000000000 */
[C---:B------:R-:W-:Y:S02]  /*fe10*/  IMAD R7, R8.reuse, 0x8, R3 ;  /* 0x0000000808077824 */ /* 0x040fe400078e0203 */
[----:B------:R-:W-:Y:S02]  /*fe20*/  VIADD R8, R8, 0x1 ;  /* 0x0000000108087836 */ /* 0x000fe40000000000 */
[----:B------:R-:W0:Y:S03]  /*fe30*/  SYNCS.PHASECHK.TRANS64.TRYWAIT P0, [R7+URZ], R2 ;  /* 0x00000002070075a7 */ /* 0x000e26000800017f */
[----:B------:R-:W-:-:S04]  /*fe40*/  ISETP.NE.AND P1, PT, R8, 0x9, PT ;  /* 0x000000090800780c */ /* 0x000fc80003f25270 */
[----:B------:R-:W-:Y:S02]  /*fe50*/  SEL R5, RZ, 0x1, P1 ;  /* 0x00000001ff057807 */ /* 0x000fe40000800000 */
[----:B------:R-:W-:Y:S02]  /*fe60*/  SEL R8, R8, RZ, P1 ;  /* 0x000000ff08087207 */ /* 0x000fe40000800000 */
[----:B------:R-:W-:-:S03]  /*fe70*/  LOP3.LUT R5, R0, R5, RZ, 0x3c, !PT ;  /* 0x0000000500057212 */ /* 0x000fc600078e3cff */
[----:B------:R-:W-:Y:S01]  /*fe80*/  IMAD R9, R8, 0x8, R3 ;  /* 0x0000000808097824 */ /* 0x000fe200078e0203 */
[----:B------:R-:W-:Y:S01]  /*fe90*/  SHF.L.U32 R4, R5, 0x1f, RZ ;  /* 0x0000001f05047819 */ /* 0x000fe200000006ff */
[----:B0-----:R-:W-:Y:S06]  /*fea0*/  @!P0 BRA `(.L_x_315) ;  /* 0x0000000400a48947 */ /* 0x001fec0003800000 */
.L_x_331:
[----:B------:R-:W1:Y:S01]  /*feb0*/  SYNCS.PHASECHK.TRANS64.TRYWAIT P0, [R9+URZ], R4 ;  /* 0x00000004090075a7 */ /* 0x000e62000800017f */
[----:B------:R-:W-:-:S05]  /*fec0*/  VIADD R0, R8, 0x1 ;  /* 0x0000000108007836 */ /* 0x000fca0000000000 */
[----:B------:R-:W-:-:S04]  /*fed0*/  ISETP.NE.AND P1, PT, R0, 0x9, PT ;  /* 0x000000090000780c */ /* 0x000fc80003f25270 */
[----:B0-----:R-:W-:Y:S02]  /*fee0*/  SEL R2, RZ, 0x1, P1 ;  /* 0x00000001ff027807 */ /* 0x001fe40000800000 */
[----:B------:R-:W-:Y:S02]  /*fef0*/  SEL R0, R0, RZ, P1 ;  /* 0x000000ff00007207 */ /* 0x000fe40000800000 */
[----:B------:R-:W-:-:S03]  /*ff00*/  LOP3.LUT R7, R5, R2, RZ, 0x3c, !PT ;  /* 0x0000000205077212 */ /* 0x000fc600078e3cff */
[----:B------:R-:W-:Y:S01]  /*ff10*/  IMAD R6, R0, 0x8, R3 ;  /* 0x0000000800067824 */ /* 0x000fe200078e0203 */
[----:B------:R-:W-:Y:S01]  /*ff20*/  SHF.L.U32 R5, R7, 0x1f, RZ ;  /* 0x0000001f07057819 */ /* 0x000fe200000006ff */
[----:B-1----:R-:W-:Y:S06]  /*ff30*/  @!P0 BRA `(.L_x_316) ;  /* 0x0000000400948947 */ /* 0x002fec0003800000 */
.L_x_332:
[----:B------:R-:W1:Y:S01]  /*ff40*/  SYNCS.PHASECHK.TRANS64.TRYWAIT P0, [R6+URZ], R5 ;  /* 0x00000005060075a7 */ /* 0x000e62000800017f */
[----:B------:R-:W-:-:S05]  /*ff50*/  VIADD R0, R0, 0x1 ;  /* 0x0000000100007836 */ /* 0x000fca0000000000 */
[----:B------:R-:W-:-:S04]  /*ff60*/  ISETP.NE.AND P1, PT, R0, 0x9, PT ;  /* 0x000000090000780c */ /* 0x000fc80003f25270 */
[----:B------:R-:W-:Y:S02]  /*ff70*/  SEL R2, RZ, 0x1, P1 ;  /* 0x00000001ff027807 */ /* 0x000fe40000800000 */
[----:B------:R-:W-:Y:S02]  /*ff80*/  SEL R0, R0, RZ, P1 ;  /* 0x000000ff00007207 */ /* 0x000fe40000800000 */
[----:B------:R-:W-:-:S03]  /*ff90*/  LOP3.LUT R7, R7, R2, RZ, 0x3c, !PT ;  /* 0x0000000207077212 */ /* 0x000fc600078e3cff */
[----:B0-----:R-:W-:Y:S01]  /*ffa0*/  IMAD R9, R0, 0x8, R3 ;  /* 0x0000000800097824 */ /* 0x001fe200078e0203 */
[----:B------:R-:W-:Y:S01]  /*ffb0*/  SHF.L.U32 R4, R7, 0x1f, RZ ;  /* 0x0000001f07047819 */ /* 0x000fe200000006ff */
[----:B-1----:R-:W-:Y:S06]  /*ffc0*/  @!P0 BRA `(.L_x_317) ;  /* 0x0000000400848947 */ /* 0x002fec0003800000 */
.L_x_333:
        /* <DEDUP_REMOVED lines=9> */
.L_x_334:
        /* <DEDUP_REMOVED lines=9> */
.L_x_335:
        /* <DEDUP_REMOVED lines=9> */
.L_x_336:
        /* <DEDUP_REMOVED lines=9> */
.L_x_337:
[----:B------:R-:W1:Y:S01]  /*10210*/  SYNCS.PHASECHK.TRANS64.TRYWAIT P0, [R9+URZ], R4 ;  /* 0x00000004090075a7 */ /* 0x000e62000800017f */
[----:B------:R-:W-:-:S05]  /*10220*/  VIADD R0, R0, 0x1 ;  /* 0x0000000100007836 */ /* 0x000fca0000000000 */
[----:B------:R-:W-:-:S04]  /*10230*/  ISETP.NE.AND P1, PT, R0, 0x9, PT ;  /* 0x000000090000780c */ /* 0x000fc80003f25270 */
[----:B------:R-:W-:Y:S02]  /*10240*/  SEL R2, RZ, 0x1, P1 ;  /* 0x00000001ff027807 */ /* 0x000fe40000800000 */
[----:B------:R-:W-:Y:S02]  /*10250*/  SEL R0, R0, RZ, P1 ;  /* 0x000000ff00007207 */ /* 0x000fe40000800000 */
[----:B------:R-:W-:Y:S01]  /*10260*/  LOP3.LUT R2, R7, R2, RZ, 0x3c, !PT ;  /* 0x0000000207027212 */ /* 0x000fe200078e3cff */
[----:B-1----:R-:W-:Y:S06]  /*10270*/  @!P0 BRA `(.L_x_322) ;  /* 0x00000004003c8947 */ /* 0x002fec0003800000 */
.L_x_338:
[----:B------:R-:W-:Y:S01]  /*10280*/  IMAD R3, R0, 0x8, R3 ;  /* 0x0000000800037824 */ /* 0x000fe200078e0203 */
[----:B------:R-:W-:-:S07]  /*10290*/  SHF.L.U32 R0, R2, 0x1f, RZ ;  /* 0x0000001f02007819 */ /* 0x000fce00000006ff */
.L_x_323:
[----:B--2---:R2:W3:Y:S02]  /*102a0*/  SYNCS.PHASECHK.TRANS64.TRYWAIT P0, [R3+URZ], R0 ;  /* 0x00000000030075a7 */ /* 0x0044e4000800017f */
[----:B---3--:R-:W-:Y:S05]  /*102b0*/  @!P0 NANOSLEEP.SYNCS 0x989680 ;  /* 0x009896800000895d */ /* 0x008fea0003900000 */
[----:B------:R-:W3:Y:S02]  /*102c0*/  @!P0 SYNCS.PHASECHK.TRANS64 P0, [R3+URZ], R0 ;  /* 0x00000000030085a7 */ /* 0x000ee4000800007f */
[----:B---3--:R-:W-:Y:S05]  /*102d0*/  @!P0 BRA `(.L_x_323) ;  /* 0xfffffffc00f08947 */ /* 0x008fea000383ffff */
.L_x_313:
[----:B------:R-:W-:Y:S05]  /*102e0*/  BSYNC B0 ;  /* 0x0000000000007941 */ /* 0x000fea0003800000 */
.L_x_312:
[----:B------:R-:W-:Y:S05]  /*102f0*/  EXIT ;  /* 0x000000000000794d */ /* 0x000fea0003800000 */
.L_x_18:
[----:B-1----:R-:W-:-:S04]  /*10300*/  IMAD.U32 R3, RZ, RZ, UR6 ;  /* 0x00000006ff037e24 */ /* 0x002fc8000f8e00ff */
[----:B------:R1:W2:Y:S03]  /*10310*/  SYNCS.PHASECHK.TRANS64.TRYWAIT P0, [R3+URZ], R0 ;  /* 0x00000000030075a7 */ /* 0x0002a6000800017f */
[----:B--2---:R-:W-:Y:S05]  /*10320*/  @!P0 NANOSLEEP.SYNCS 0x989680 ;  /* 0x009896800000895d */ /* 0x004fea0003900000 */
[----:B------:R-:W2:Y:S02]  /*10330*/  @!P0 SYNCS.PHASECHK.TRANS64 P0, [R3+URZ], R0 ;  /* 0x00000000030085a7 */ /* 0x000ea4000800007f */
[----:B--2---:R-:W-:Y:S05]  /*10340*/  @!P0 BRA `(.L_x_18) ;  /* 0xfffffffc00ec8947 */ /* 0x004fea000383ffff */
[----:B------:R-:W-:Y:S05]  /*10350*/  BRA `(.L_x_17) ;  /* 0xffffff1800347947 */ /* 0x000fea000383ffff */
.L_x_24:
[----:B-----5:R1:W-:Y:S02]  /*10360*/  STL [R1+0x88], R0 ;  /* 0x0000880001007387 */ /* 0x0203e40000100800 */
[----:B-1----:R-:W-:-:S04]  /*10370*/  IMAD.U32 R0, RZ, RZ, UR9 ;  /* 0x00000009ff007e24 */ /* 0x002fc8000f8e00ff */
[----:B------:R1:W3:Y:S03]  /*10380*/  SYNCS.PHASECHK.TRANS64.TRYWAIT P0, [R0+URZ], R229 ;  /* 0x000000e5000075a7 */ /* 0x0002e6000800017f */
[----:B---3--:R-:W-:Y:S05]  /*10390*/  @!P0 NANOSLEEP.SYNCS 0x989680 ;  /* 0x009896800000895d */ /* 0x008fea0003900000 */
[----:B------:R1:W3:Y:S02]  /*103a0*/  @!P0 SYNCS.PHASECHK.TRANS64 P0, [R0+URZ], R229 ;  /* 0x000000e5000085a7 */ /* 0x0002e4000800007f */
[----:B-1----:R1:W5:Y:S02]  /*103b0*/  LDL.LU R0, [R1+0x88] ;  /* 0x0000880001007983 */ /* 0x0023640000300800 */
[----:B-1-3--:R-:W-:Y:S05]  /*103c0*/  @!P0 BRA `(.L_x_24) ;  /* 0xfffffffc00e48947 */ /* 0x00afea000383ffff */
[----:B------:R-:W-:Y:S05]  /*103d0*/  BRA `(.L_x_23) ;  /* 0xffffff2800a87947 */ /* 0x000fea000383ffff */
.L_x_299:
[----:B------:R-:W-:Y:S01]  /*103e0*/  BSSY B1, `(.L_x_324) ;  /* 0x0000006000017945 */ /* 0x000fe20003800000 */
[----:B------:R-:W-:-:S07]  /*103f0*/  IMAD.MOV.U32 R2, RZ, RZ, -0x1 ;  /* 0xffffffffff027424 */ /* 0x000fce00078e00ff */
[----:B------:R-:W-:Y:S05]  /*10400*/  WARPSYNC.COLLECTIVE R2, `(.L_x_325) ;  /* 0x00000000020c7348 */ /* 0x000fea0003c00000 */
[----:B------:R-:W-:Y:S02]  /*10410*/  ELECT P1, UR62, PT ;  /* 0x00000000003e782f */ /* 0x000fe40003820000 */
[----:B------:R-:W-:Y:S01]  /*10420*/  MOV R2, UR62 ;  /* 0x0000003e00027c02 */ /* 0x000fe20008000f00 */
[----:B------:R-:W-:Y:S10]  /*10430*/  ENDCOLLECTIVE ;  /* 0x000000000000791b */ /* 0x000ff40003800000 */
.L_x_325:
[----:B------:R-:W-:Y:S05]  /*10440*/  BSYNC B1 ;  /* 0x0000000000017941 */ /* 0x000fea0003800000 */
.L_x_324:
[----:B------:R-:W-:Y:S05]  /*10450*/  BRA `(.L_x_326) ;  /* 0xffffffec00687947 */ /* 0x000fea000383ffff */
.L_x_302:
[----:B-1----:R1:W2:Y:S02]  /*10460*/  SYNCS.PHASECHK.TRANS64.TRYWAIT P1, [R13+URZ+0x48], R4 ;  /* 0x000048040d0075a7 */ /* 0x0022a4000802017f */
[----:B--2---:R-:W-:Y:S05]  /*10470*/  @!P1 NANOSLEEP.SYNCS 0x989680 ;  /* 0x009896800000995d */ /* 0x004fea0003900000 */
[----:B------:R-:W2:Y:S02]  /*10480*/  @!P1 SYNCS.PHASECHK.TRANS64 P1, [R13+URZ+0x48], R4 ;  /* 0x000048040d0095a7 */ /* 0x000ea4000802007f */
[----:B--2---:R-:W-:Y:S05]  /*10490*/  @!P1 BRA `(.L_x_302) ;  /* 0xfffffffc00f09947 */ /* 0x004fea000383ffff */
[----:B------:R-:W-:Y:S05]  /*104a0*/  BRA `(.L_x_327) ;  /* 0xffffffec009c7947 */ /* 0x000fea000383ffff */
.L_x_311:
[----:B------:R-:W-:Y:S01]  /*104b0*/  BSSY B0, `(.L_x_328) ;  /* 0x0000006000007945 */ /* 0x000fe20003800000 */
[----:B------:R-:W-:-:S07]  /*104c0*/  IMAD.MOV.U32 R2, RZ, RZ, -0x1 ;  /* 0xffffffffff027424 */ /* 0x000fce00078e00ff */
[----:B------:R-:W-:Y:S05]  /*104d0*/  WARPSYNC.COLLECTIVE R2, `(.L_x_329) ;  /* 0x00000000020c7348 */ /* 0x000fea0003c00000 */
[----:B------:R-:W-:Y:S02]  /*104e0*/  ELECT P1, UR62, PT ;  /* 0x00000000003e782f */ /* 0x000fe40003820000 */
[----:B------:R-:W-:Y:S01]  /*104f0*/  MOV R2, UR62 ;  /* 0x0000003e00027c02 */ /* 0x000fe20008000f00 */
[----:B------:R-:W-:Y:S10]  /*10500*/  ENDCOLLECTIVE ;  /* 0x000000000000791b */ /* 0x000ff40003800000 */
.L_x_329:
[----:B------:R-:W-:Y:S05]  /*10510*/  BSYNC B0 ;  /* 0x0000000000007941 */ /* 0x000fea0003800000 */
.L_x_328:
[----:B------:R-:W-:Y:S01]  /*10520*/  PLOP3.LUT P0, PT, P1, PT, PT, 0x80, 0x0 ;  /* 0x000000000000781c */ /* 0x000fe20000f0f070 */
[----:B------:R-:W-:-:S12]  /*10530*/  BRA `(.L_x_330) ;  /* 0xfffffff800047947 */ /* 0x000fd8000383ffff */
.L_x_315:
[----:B0-----:R0:W1:Y:S02]  /*10540*/  SYNCS.PHASECHK.TRANS64.TRYWAIT P0, [R7+URZ], R2 ;  /* 0x00000002070075a7 */ /* 0x001064000800017f */
[----:B-1----:R-:W-:Y:S05]  /*10550*/  @!P0 NANOSLEEP.SYNCS 0x989680 ;  /* 0x009896800000895d */ /* 0x002fea0003900000 */
[----:B------:R-:W1:Y:S02]  /*10560*/  @!P0 SYNCS.PHASECHK.TRANS64 P0, [R7+URZ], R2 ;  /* 0x00000002070085a7 */ /* 0x000e64000800007f */
[----:B-1----:R-:W-:Y:S05]  /*10570*/  @!P0 BRA `(.L_x_315) ;  /* 0xfffffffc00f08947 */ /* 0x002fea000383ffff */
[----:B------:R-:W-:Y:S05]  /*10580*/  BRA `(.L_x_331) ;  /* 0xfffffff800487947 */ /* 0x000fea000383ffff */
.L_x_316:
[----:B0-----:R0:W1:Y:S02]  /*10590*/  SYNCS.PHASECHK.TRANS64.TRYWAIT P0, [R9+URZ], R4 ;  /* 0x00000004090075a7 */ /* 0x001064000800017f */
[----:B-1----:R-:W-:Y:S05]  /*105a0*/  @!P0 NANOSLEEP.SYNCS 0x989680 ;  /* 0x009896800000895d */ /* 0x002fea0003900000 */
[----:B------:R-:W1:Y:S02]  /*105b0*/  @!P0 SYNCS.PHASECHK.TRANS64 P0, [R9+URZ], R4 ;  /* 0x00000004090085a7 */ /* 0x000e64000800007f */
[----:B-1----:R-:W-:Y:S05]  /*105c0*/  @!P0 BRA `(.L_x_316) ;  /* 0xfffffffc00f08947 */ /* 0x002fea000383ffff */
[----:B------:R-:W-:Y:S05]  /*105d0*/  BRA `(.L_x_332) ;  /* 0xfffffff800587947 */ /* 0x000fea000383ffff */
.L_x_317:
[----:B0-----:R0:W1:Y:S02]  /*105e0*/  SYNCS.PHASECHK.TRANS64.TRYWAIT P0, [R6+URZ], R5 ;  /* 0x00000005060075a7 */ /* 0x001064000800017f */
[----:B-1----:R-:W-:Y:S05]  /*105f0*/  @!P0 NANOSLEEP.SYNCS 0x989680 ;  /* 0x009896800000895d */ /* 0x002fea0003900000 */
[----:B------:R-:W1:Y:S02]  /*10600*/  @!P0 SYNCS.PHASECHK.TRANS64 P0, [R6+URZ], R5 ;  /* 0x00000005060085a7 */ /* 0x000e64000800007f */
[----:B-1----:R-:W-:Y:S05]  /*10610*/  @!P0 BRA `(.L_x_317) ;  /* 0xfffffffc00f08947 */ /* 0x002fea000383ffff */
[----:B------:R-:W-:Y:S05]  /*10620*/  BRA `(.L_x_333) ;  /* 0xfffffff800687947 */ /* 0x000fea000383ffff */
.L_x_318:
[----:B0-----:R0:W1:Y:S02]  /*10630*/  SYNCS.PHASECHK.TRANS64.TRYWAIT P0, [R9+URZ], R4 ;  /* 0x00000004090075a7 */ /* 0x001064000800017f */
[----:B-1----:R-:W-:Y:S05]  /*10640*/  @!P0 NANOSLEEP.SYNCS 0x989680 ;  /* 0x009896800000895d */ /* 0x002fea0003900000 */
[----:B------:R-:W1:Y:S02]  /*10650*/  @!P0 SYNCS.PHASECHK.TRANS64 P0, [R9+URZ], R4 ;  /* 0x00000004090085a7 */ /* 0x000e64000800007f */
[----:B-1----:R-:W-:Y:S05]  /*10660*/  @!P0 BRA `(.L_x_318) ;  /* 0xfffffffc00f08947 */ /* 0x002fea000383ffff */
[----:B------:R-:W-:Y:S05]  /*10670*/  BRA `(.L_x_334) ;  /* 0xfffffff800787947 */ /* 0x000fea000383ffff */
.L_x_319:
[----:B0-----:R0:W1:Y:S02]  /*10680*/  SYNCS.PHASECHK.TRANS64.TRYWAIT P0, [R6+URZ], R5 ;  /* 0x00000005060075a7 */ /* 0x001064000800017f */
[----:B-1----:R-:W-:Y:S05]  /*10690*/  @!P0 NANOSLEEP.SYNCS 0x989680 ;  /* 0x009896800000895d */ /* 0x002fea0003900000 */
[----:B------:R-:W1:Y:S02]  /*106a0*/  @!P0 SYNCS.PHASECHK.TRANS64 P0, [R6+URZ], R5 ;  /* 0x00000005060085a7 */ /* 0x000e64000800007f */
[----:B-1----:R-:W-:Y:S05]  /*106b0*/  @!P0 BRA `(.L_x_319) ;  /* 0xfffffffc00f08947 */ /* 0x002fea000383ffff */
[----:B------:R-:W-:Y:S05]  /*106c0*/  BRA `(.L_x_335) ;  /* 0xfffffff800887947 */ /* 0x000fea000383ffff */
.L_x_320:
[----:B0-----:R0:W1:Y:S02]  /*106d0*/  SYNCS.PHASECHK.TRANS64.TRYWAIT P0, [R9+URZ], R4 ;  /* 0x00000004090075a7 */ /* 0x001064000800017f */
[----:B-1----:R-:W-:Y:S05]  /*106e0*/  @!P0 NANOSLEEP.SYNCS 0x989680 ;  /* 0x009896800000895d */ /* 0x002fea0003900000 */
[----:B------:R-:W1:Y:S02]  /*106f0*/  @!P0 SYNCS.PHASECHK.TRANS64 P0, [R9+URZ], R4 ;  /* 0x00000004090085a7 */ /* 0x000e64000800007f */
[----:B-1----:R-:W-:Y:S05]  /*10700*/  @!P0 BRA `(.L_x_320) ;  /* 0xfffffffc00f08947 */ /* 0x002fea000383ffff */
[----:B------:R-:W-:Y:S05]  /*10710*/  BRA `(.L_x_336) ;  /* 0xfffffff800987947 */ /* 0x000fea000383ffff */
.L_x_321:
[----:B0-----:R0:W1:Y:S02]  /*10720*/  SYNCS.PHASECHK.TRANS64.TRYWAIT P0, [R6+URZ], R5 ;  /* 0x00000005060075a7 */ /* 0x001064000800017f */
[----:B-1----:R-:W-:Y:S05]  /*10730*/  @!P0 NANOSLEEP.SYNCS 0x989680 ;  /* 0x009896800000895d */ /* 0x002fea0003900000 */
[----:B------:R-:W1:Y:S02]  /*10740*/  @!P0 SYNCS.PHASECHK.TRANS64 P0, [R6+URZ], R5 ;  /* 0x00000005060085a7 */ /* 0x000e64000800007f */
[----:B-1----:R-:W-:Y:S05]  /*10750*/  @!P0 BRA `(.L_x_321) ;  /* 0xfffffffc00f08947 */ /* 0x002fea000383ffff */
[----:B------:R-:W-:Y:S05]  /*10760*/  BRA `(.L_x_337) ;  /* 0xfffffff800a87947 */ /* 0x000fea000383ffff */
.L_x_322:
[----:B-1----:R1:W2:Y:S02]  /*10770*/  SYNCS.PHASECHK.TRANS64.TRYWAIT P0, [R9+URZ], R4 ;  /* 0x00000004090075a7 */ /* 0x0022a4000800017f */
[----:B--2---:R-:W-:Y:S05]  /*10780*/  @!P0 NANOSLEEP.SYNCS 0x989680 ;  /* 0x009896800000895d */ /* 0x004fea0003900000 */
[----:B------:R-:W2:Y:S02]  /*10790*/  @!P0 SYNCS.PHASECHK.TRANS64 P0, [R9+URZ], R4 ;  /* 0x00000004090085a7 */ /* 0x000ea4000800007f */
[----:B--2---:R-:W-:Y:S05]  /*107a0*/  @!P0 BRA `(.L_x_322) ;  /* 0xfffffffc00f08947 */ /* 0x004fea000383ffff */
[----:B------:R-:W-:Y:S05]  /*107b0*/  BRA `(.L_x_338) ;  /* 0xfffffff800b07947 */ /* 0x000fea000383ffff */
.L_x_339:
[----:B------:R-:W-:-:S00]  /*107c0*/  BRA `(.L_x_339) ;  /* 0xfffffffc00fc7947 */ /* 0x000fc0000383ffff */
[----:B------:R-:W-:-:S00]  /*107d0*/  NOP ;  /* 0x0000000000007918 */ /* 0x000fc00000000000 */
        /* <DEDUP_REMOVED lines=10> */
.L_x_340:


//--------------------- .nv.shared._ZN7cutlass13device_kernelINS_4gemm6kernel13GemmUniversalIN4cute5tupleIJiiiiEEENS1_10collective13CollectiveMmaINS1_37MainloopSm90TmaGmmaWarpSpecializedFP8ILi9ENS5_IJNS4_1CILi1EEESB_SB_EEENS1_35KernelTmaWarpSpecializedCooperativeEEENS5_IJNSA_ILi128EEENSA_ILi256EEENSA_ILi64EEEEEENS_12float_e4m3_tENS5_IJlSB_lEEENS_12float_e5m2_tESK_NS4_8TiledMMAINS4_8MMA_AtomIJNS4_4SM904GMMA31MMA_64x256x32_F32E4M3E5M2_SS_TNILNSP_7ScaleInE1ELSR_1EEEEEENS4_6LayoutINS5_IJNSA_ILi2EEESB_SB_EEENS5_IJSB_NSA_ILi0EEESX_EEEEENS5_IJNS4_10UnderscoreES10_S10_EEEEENS4_13SM90_TMA_LOADENS4_14ComposedLayoutINS4_7SwizzleILi2ELi4ELi3EEENS4_18smem_ptr_flag_bitsILi8EEENSU_INS5_IJNSA_ILi8EEESH_EEENS5_IJSH_SB_EEEEEEEvNS4_8identityES13_S1D_vS1E_EENS_8epilogue10collective6detail29Sm90TmaWarpSpecializedAdapterINS1H_15DefaultEpilogueISJ_SK_SK_NS1G_6thread17LinearCombinationISJ_Li1EffLNS1L_9ScaleType4KindE0ELNS_15FloatRoundStyleE2ESJ_EENS1_15EpilogueDefaultEEEEEvvEEEEvNT_6ParamsE --------------------------
	.section	.nv.shared._ZN7cutlass13device_kernelINS_4gemm6kernel13GemmUniversalIN4cute5tupleIJiiiiEEENS1_10collective13CollectiveMmaINS1_37MainloopSm90TmaGmmaWarpSpecializedFP8ILi9ENS5_IJNS4_1CILi1EEESB_SB_EEENS1_35KernelTmaWarpSpecializedCooperativeEEENS5_IJNSA_ILi128EEENSA_ILi256EEENSA_ILi64EEEEEENS_12float_e4m3_tENS5_IJlSB_lEEENS_12float_e5m2_tESK_NS4_8TiledMMAINS4_8MMA_AtomIJNS4_4SM904GMMA31MMA_64x256x32_F32E4M3E5M2_SS_TNILNSP_7ScaleInE1ELSR_1EEEEEENS4_6LayoutINS5_IJNSA_ILi2EEESB_SB_EEENS5_IJSB_NSA_ILi0EEESX_EEEEENS5_IJNS4_10UnderscoreES10_S10_EEEEENS4_13SM90_TMA_LOADENS4_14ComposedLayoutINS4_7SwizzleILi2ELi4ELi3EEENS4_18smem_ptr_flag_bitsILi8EEENSU_INS5_IJNSA_ILi8EEESH_EEENS5_IJSH_SB_EEEEEEEvNS4_8identityES13_S1D_vS1E_EENS_8epilogue10collective6detail29Sm90TmaWarpSpecializedAdapterINS1H_15DefaultEpilogueISJ_SK_SK_NS1G_6thread17LinearCombinationISJ_Li1EffLNS1L_9ScaleType4KindE0ELNS_15FloatRoundStyleE2ESJ_EENS1_15EpilogueDefaultEEEEEvvEEEEvNT_6ParamsE,"aw",@nobits
	.sectionflags	@""
	.align	16
	.zero		1024


//--------------------- .nv.shared.reserved.0     --------------------------
	.section	.nv.shared.reserved.0,"aw",@nobits
	.weak		__nv_reservedSMEM_offset_0_alias
	.size		__nv_reservedSMEM_offset_0_alias, 0, 0
	.other		__nv_reservedSMEM_offset_0_alias,@"STO_CUDA_RESERVED_SHARED STV_DEFAULT"
__nv_reservedSMEM_offset_0_alias:
	.zero		0


//--------------------- .nv.global                --------------------------
	.section	.nv.global,"aw",@nobits
.nv.global:
	.type		_ZN40_INTERNAL_0f6ef387_4_k_cu_101b452b_298024cute1_E,@object
	.size		_ZN40_INTERNAL_0f6ef387_4_k_cu_101b452b_298024cute1_E,(_ZN40_INTERNAL_0f6ef387_4_k_cu_101b452b_298024cuda3std3__45__cpo6cbeginE - _ZN40_INTERNAL_0f6ef387_4_k_cu_101b452b_298024cute1_E)
_ZN40_INTERNAL_0f6ef387_4_k_cu_101b452b_298024cute1_E:
	.zero		1
	.type		_ZN40_INTERNAL_0f6ef387_4_k_cu_101b452b_298024cuda3std3__45__cpo6cbeginE,@object
	.size		_ZN40_INTERNAL_0f6ef387_4_k_cu_101b452b_298024cuda3std3__45__cpo6cbeginE,(_ZN40_INTERNAL_0f6ef387_4_k_cu_101b452b_298024cuda3std3__48in_placeE - _ZN40_INTERNAL_0f6ef387_4_k_cu_101b452b_298024cuda3std3__45__cpo6cbeginE)
_ZN40_INTERNAL_0f6ef387_4_k_cu_101b452b_298024cuda3std3__45__cpo6cbeginE:
	.zero		1
	.type		_ZN40_INTERNAL_0f6ef387_4_k_cu_101b452b_298024cuda3std3__48in_placeE,@object
	.size		_ZN40_INTERNAL_0f6ef387_4_k_cu_101b452b_298024cuda3std3__48in_placeE,(_ZN40_INTERNAL_0f6ef387_4_k_cu_101b452b_298024cuda3std6ranges3__45__cpo9iter_moveE - _ZN40_INTERNAL_0f6ef387_4_k_cu_101b452b_298024cuda3std3__48in_placeE)
_ZN40_INTERNAL_0f6ef387_4_k_cu_101b452b_298024cuda3std3__48in_placeE:
	.zero		1
	.type		_ZN40_INTERNAL_0f6ef387_4_k_cu_101b452b_298024cuda3std6ranges3__45__cpo9iter_moveE,@object
	.size		_ZN40_INTERNAL_0f6ef387_4_k_cu_101b452b_298024cuda3std6ranges3__45__cpo9iter_moveE,(_ZN40_INTERNAL_0f6ef387_4_k_cu_101b452b_298024cuda3std3__45__cpo5beginE - _ZN40_INTERNAL_0f6ef387_4_k_cu_101b452b_298024cuda3std6ranges3__45__cpo9iter_moveE)
_ZN40_INTERNAL_0f6ef387_4_k_cu_101b452b_298024cuda3std6ranges3__45__cpo9iter_moveE:
	.zero		1
	.type		_ZN40_INTERNAL_0f6ef387_4_k_cu_101b452b_298024cuda3std3__45__cpo5beginE,@object
	.size		_ZN40_INTERNAL_0f6ef387_4_k_cu_101b452b_298024cuda3std3__45__cpo5beginE,(_ZN40_INTERNAL_0f6ef387_4_k_cu_101b452b_298024cuda3std3__442_GLOBAL__N__0f6ef387_4_k_cu_101b452b_298026ignoreE - _ZN40_INTERNAL_0f6ef387_4_k_cu_101b452b_298024cuda3std3__45__cpo5beginE)
_ZN40_INTERNAL_0f6ef387_4_k_cu_101b452b_298024cuda3std3__45__cpo5beginE:
	.zero		1
	.type		_ZN40_INTERNAL_0f6ef387_4_k_cu_101b452b_298024cuda3std3__442_GLOBAL__N__0f6ef387_4_k_cu_101b452b_298026ignoreE,@object
	.size		_ZN40_INTERNAL_0f6ef387_4_k_cu_101b452b_298024cuda3std3__442_GLOBAL__N__0f6ef387_4_k_cu_101b452b_298026ignoreE,(_ZN40_INTERNAL_0f6ef387_4_k_cu_101b452b_298024cute7productE - _ZN40_INTERNAL_0f6ef387_4_k_cu_101b452b_298024cuda3std3__442_GLOBAL__N__0f6ef387_4_k_cu_101b452b_298026ignoreE)
_ZN40_INTERNAL_0f6ef387_4_k_cu_101b452b_298024cuda3std3__442_GLOBAL__N__0f6ef387_4_k_cu_101b452b_298026ignoreE:
	.zero		1
	.type		_ZN40_INTERNAL_0f6ef387_4_k_cu_101b452b_298024cute7productE,@object
	.size		_ZN40_INTERNAL_0f6ef387_4_k_cu_101b452b_298024cute7productE,(_ZN40_INTERNAL_0f6ef387_4_k_cu_101b452b_298024cuda3std3__45__cpo3endE - _ZN40_INTERNAL_0f6ef387_4_k_cu_101b452b_298024cute7productE)
_ZN40_INTERNAL_0f6ef387_4_k_cu_101b452b_298024cute7productE:
	.zero		1
	.type		_ZN40_INTERNAL_0f6ef387_4_k_cu_101b452b_298024cuda3std3__45__cpo3endE,@object
	.size		_ZN40_INTERNAL_0f6ef387_4_k_cu_101b452b_298024cuda3std3__45__cpo3endE,(_ZN40_INTERNAL_0f6ef387_4_k_cu_101b452b_298024cuda3std3__419piecewise_constructE - _ZN40_INTERNAL_0f6ef387_4_k_cu_101b452b_298024cuda3std3__45__cpo3endE)
_ZN40_INTERNAL_0f6ef387_4_k_cu_101b452b_298024cuda3std3__45__cpo3endE:
	.zero		1
	.type		_ZN40_INTERNAL_0f6ef387_4_k_cu_101b452b_298024cuda3std3__419piecewise_constructE,@object
	.size		_ZN40_INTERNAL_0f6ef387_4_k_cu_101b452b_298024cuda3std3__419piecewise_constructE,(_ZN40_INTERNAL_0f6ef387_4_k_cu_101b452b_298024cuda3std3__45__cpo4cendE - _ZN40_INTERNAL_0f6ef387_4_k_cu_101b452b_298024cuda3std3__419piecewise_constructE)
_ZN40_INTERNAL_0f6ef387_4_k_cu_101b452b_298024cuda3std3__419piecewise_constructE:
	.zero		1
	.type		_ZN40_INTERNAL_0f6ef387_4_k_cu_101b452b_298024cuda3std3__45__cpo4cendE,@object
	.size		_ZN40_INTERNAL_0f6ef387_4_k_cu_101b452b_298024cuda3std3__45__cpo4cendE,(_ZN40_INTERNAL_0f6ef387_4_k_cu_101b452b_298024cuda3std6ranges3__45__cpo4swapE - _ZN40_INTERNAL_0f6ef387_4_k_cu_101b452b_298024cuda3std3__45__cpo4cendE)
_ZN40_INTERNAL_0f6ef387_4_k_cu_101b452b_298024cuda3std3__45__cpo4cendE:
	.zero		1
	.type		_ZN40_INTERNAL_0f6ef387_4_k_cu_101b452b_298024cuda3std6ranges3__45__cpo4swapE,@object
	.size		_ZN40_INTERNAL_0f6ef387_4_k_cu_101b452b_298024cuda3std6ranges3__45__cpo4swapE,(.L_7 - _ZN40_INTERNAL_0f6ef387_4_k_cu_101b452b_298024cuda3std6ranges3__45__cpo4swapE)
_ZN40_INTERNAL_0f6ef387_4_k_cu_101b452b_298024cuda3std6ranges3__45__cpo4swapE:
	.zero		1
.L_7:


//--------------------- .nv.constant0._ZN7cutlass13device_kernelINS_4gemm6kernel13GemmUniversalIN4cute5tupleIJiiiiEEENS1_10collective13CollectiveMmaINS1_37MainloopSm90TmaGmmaWarpSpecializedFP8ILi9ENS5_IJNS4_1CILi1EEESB_SB_EEENS1_35KernelTmaWarpSpecializedCooperativeEEENS5_IJNSA_ILi128EEENSA_ILi256EEENSA_ILi64EEEEEENS_12float_e4m3_tENS5_IJlSB_lEEENS_12float_e5m2_tESK_NS4_8TiledMMAINS4_8MMA_AtomIJNS4_4SM904GMMA31MMA_64x256x32_F32E4M3E5M2_SS_TNILNSP_7ScaleInE1ELSR_1EEEEEENS4_6LayoutINS5_IJNSA_ILi2EEESB_SB_EEENS5_IJSB_NSA_ILi0EEESX_EEEEENS5_IJNS4_10UnderscoreES10_S10_EEEEENS4_13SM90_TMA_LOADENS4_14ComposedLayoutINS4_7SwizzleILi2ELi4ELi3EEENS4_18smem_ptr_flag_bitsILi8EEENSU_INS5_IJNSA_ILi8EEESH_EEENS5_IJSH_SB_EEEEEEEvNS4_8identityES13_S1D_vS1E_EENS_8epilogue10collective6detail29Sm90TmaWarpSpecializedAdapterINS1H_15DefaultEpilogueISJ_SK_SK_NS1G_6thread17LinearCombinationISJ_Li1EffLNS1L_9ScaleType4KindE0ELNS_15FloatRoundStyleE2ESJ_EENS1_15EpilogueDefaultEEEEEvvEEEEvNT_6ParamsE --------------------------
	.section	.nv.constant0._ZN7cutlass13device_kernelINS_4gemm6kernel13GemmUniversalIN4cute5tupleIJiiiiEEENS1_10collective13CollectiveMmaINS1_37MainloopSm90TmaGmmaWarpSpecializedFP8ILi9ENS5_IJNS4_1CILi1EEESB_SB_EEENS1_35KernelTmaWarpSpecializedCooperativeEEENS5_IJNSA_ILi128EEENSA_ILi256EEENSA_ILi64EEEEEENS_12float_e4m3_tENS5_IJlSB_lEEENS_12float_e5m2_tESK_NS4_8TiledMMAINS4_8MMA_AtomIJNS4_4SM904GMMA31MMA_64x256x32_F32E4M3E5M2_SS_TNILNSP_7ScaleInE1ELSR_1EEEEEENS4_6LayoutINS5_IJNSA_ILi2EEESB_SB_EEENS5_IJSB_NSA_ILi0EEESX_EEEEENS5_IJNS4_10UnderscoreES10_S10_EEEEENS4_13SM90_TMA_LOADENS4_14ComposedLayoutINS4_7SwizzleILi2ELi4ELi3EEENS4_18smem_ptr_flag_bitsILi8EEENSU_INS5_IJNSA_ILi8EEESH_EEENS5_IJSH_SB_EEEEEEEvNS4_8identityES13_S1D_vS1E_EENS_8epilogue10collective6detail29Sm90TmaWarpSpecializedAdapterINS1H_15DefaultEpilogueISJ_SK_SK_NS1G_6thread17LinearCombinationISJ_Li1EffLNS1L_9ScaleType4KindE0ELNS_15FloatRoundStyleE2ESJ_EENS1_15EpilogueDefaultEEEEEvvEEEEvNT_6ParamsE,"a",@progbits
	.sectionflags	@""
	.align	4
.nv.constant0._ZN7cutlass13device_kernelINS_4gemm6kernel13GemmUniversalIN4cute5tupleIJiiiiEEENS1_10collective13CollectiveMmaINS1_37MainloopSm90TmaGmmaWarpSpecializedFP8ILi9ENS5_IJNS4_1CILi1EEESB_SB_EEENS1_35KernelTmaWarpSpecializedCooperativeEEENS5_IJNSA_ILi128EEENSA_ILi256EEENSA_ILi64EEEEEENS_12float_e4m3_tENS5_IJlSB_lEEENS_12float_e5m2_tESK_NS4_8TiledMMAINS4_8MMA_AtomIJNS4_4SM904GMMA31MMA_64x256x32_F32E4M3E5M2_SS_TNILNSP_7ScaleInE1ELSR_1EEEEEENS4_6LayoutINS5_IJNSA_ILi2EEESB_SB_EEENS5_IJSB_NSA_ILi0EEESX_EEEEENS5_IJNS4_10UnderscoreES10_S10_EEEEENS4_13SM90_TMA_LOADENS4_14ComposedLayoutINS4_7SwizzleILi2ELi4ELi3EEENS4_18smem_ptr_flag_bitsILi8EEENSU_INS5_IJNSA_ILi8EEESH_EEENS5_IJSH_SB_EEEEEEEvNS4_8identityES13_S1D_vS1E_EENS_8epilogue10collective6detail29Sm90TmaWarpSpecializedAdapterINS1H_15DefaultEpilogueISJ_SK_SK_NS1G_6thread17LinearCombinationISJ_Li1EffLNS1L_9ScaleType4KindE0ELNS_15FloatRoundStyleE2ESJ_EENS1_15EpilogueDefaultEEEEEvvEEEEvNT_6ParamsE:
	.zero		1664


//--------------------- SYMBOLS --------------------------

	.type		.nv.reservedSmem.offset0,@object
	.size		.nv.reservedSmem.offset0,0x4
